def gluon_tcgen05(
    a_ptr,
    b_ptr,
    c_ptr,
    M,
    N,
    K,
    stride_am,
    stride_bk,
    stride_cm,
    BLOCK_M: gl.constexpr,
    BLOCK_N: gl.constexpr,
    BLOCK_K: gl.constexpr,
    DTYPE: gl.constexpr,
    A_LAYOUT: gl.constexpr,
    B_LAYOUT: gl.constexpr,
    C_LAYOUT: gl.constexpr,
    B_SHAPE: gl.constexpr,
    TMEM_LAYOUT: gl.constexpr,
    TMEM_REG: gl.constexpr,
    TRANS_B: gl.constexpr,
    NUM_BUFFERS: gl.constexpr,
):
    a_desc = tma.make_tensor_descriptor(
        a_ptr, [M, K], [stride_am, 1], [BLOCK_M, BLOCK_K], A_LAYOUT
    )
    b_desc = tma.make_tensor_descriptor(
        b_ptr,
        [N, K] if TRANS_B else [K, N],
        [stride_bk, 1],
        B_SHAPE,
        B_LAYOUT,
    )
    c_desc = tma.make_tensor_descriptor(
        c_ptr, [M, N], [stride_cm, 1], [BLOCK_M, BLOCK_N], C_LAYOUT
    )

    a_bufs = gl.allocate_shared_memory(
        DTYPE, [NUM_BUFFERS, BLOCK_M, BLOCK_K], A_LAYOUT
    )
    b_bufs = gl.allocate_shared_memory(DTYPE, [NUM_BUFFERS] + B_SHAPE, B_LAYOUT)

    pid_m = gl.program_id(0)
    pid_n = gl.program_id(1)
    off_m = pid_m * BLOCK_M
    off_n = pid_n * BLOCK_N

    tma_bars = gl.allocate_shared_memory(
        gl.int64, [NUM_BUFFERS, 1], mbarrier.MBarrierLayout()
    )
    mma_bars = gl.allocate_shared_memory(
        gl.int64, [NUM_BUFFERS, 1], mbarrier.MBarrierLayout()
    )
    for i in gl.static_range(NUM_BUFFERS):
        mbarrier.init(tma_bars.index(i), count=1)
        mbarrier.init(mma_bars.index(i), count=1)

    acc_tmem = allocate_tensor_memory(gl.float32, [BLOCK_M, BLOCK_N], TMEM_LAYOUT)
    idx = 0
    phase = 0
    use_acc = False
    for k in range(0, K, BLOCK_K):
        a = a_bufs.index(idx)
        b = b_bufs.index(idx)
        tma_bar = tma_bars.index(idx)
        mma_bar = mma_bars.index(idx)
        mbarrier.expect(
            tma_bar, a_desc.block_type.nbytes + b_desc.block_type.nbytes
        )
        tma.async_copy_global_to_shared(a_desc, [off_m, k], tma_bar, a)
        tma.async_copy_global_to_shared(
            b_desc, [off_n, k] if TRANS_B else [k, off_n], tma_bar, b
        )
        mbarrier.wait(tma_bar, phase=phase)

        if TRANS_B:
            b = b.permute((1, 0))
        tcgen05_mma(a, b, acc_tmem, use_acc=use_acc)
        tcgen05_commit(mma_bar)
        mbarrier.wait(mma_bar, phase=phase)
        use_acc = True

        idx += 1
        if idx == NUM_BUFFERS:
            idx = 0
            phase ^= 1

    for i in gl.static_range(NUM_BUFFERS):
        mbarrier.invalidate(tma_bars.index(i))
        mbarrier.invalidate(mma_bars.index(i))

    acc = acc_tmem.load(TMEM_REG)
    c_smem = gl.allocate_shared_memory(DTYPE, [BLOCK_M, BLOCK_N], C_LAYOUT)
    c_smem.store(acc.to(DTYPE))
    fence_async_shared()
    tma.async_copy_shared_to_global(c_desc, [off_m, off_n], c_smem)
    tma.store_wait(pendings=0)

# config = {"BLOCK_K": 32, "BLOCK_M": 128, "BLOCK_N": 128, "arch": "sm_100", "dtype": "fp16", "num_buffers": 1, "num_warps": 4, "trans_b": 1}
# arch = sm_100


// ===== COMPILED SASS (sm_100a) =====

	.target	sm_100a

	.elftype	@"ET_EXEC"


//--------------------- .note.nv.tkinfo           --------------------------
	.section	.note.nv.tkinfo,"",@"SHT_NOTE"
	.sectionflags	@"SHF_NOTE_NV_TKINFO"
	.tkinfo
        /*0018*/ 	.word	0x00000081
        /*0030*/ 	.string	""
        /*0030*/ 	.string	"ptxas-blackwell"
        /*0030*/ 	.string	"Cuda compilation tools, release 12.9, V12.9.86"
        /*0030*/ 	.string	"Build cuda_12.9.r12.9/compiler.36037853_0"
        /*0030*/ 	.string	"-v  -suppress-debug-info  -lineinfo  -arch sm_100a "



//--------------------- .note.nv.cuver            --------------------------
	.section	.note.nv.cuver,"",@"SHT_NOTE"
	.sectionflags	@"SHF_NOTE_NV_CUVER"
        /*0018*/ 	.short	0x0001
        /*001a*/ 	.short	0x0064
        /*001c*/ 	.short	0x0001
        /*001e*/ 	.short	0x0000
        /*0020*/ 	.short	0x0001
        /*0022*/ 	.short	0x0000


//--------------------- .nv.info                  --------------------------
	.section	.nv.info,"",@"SHT_CUDA_INFO"
	.align	4


	//----- nvinfo : EIATTR_REGCOUNT
	.align		4
        /*0000*/ 	.byte	0x04, 0x2f
        /*0002*/ 	.short	(.L_4 - .L_3)
	.align		4
.L_3:
        /*0004*/ 	.word	index@(gluon_tcgen05)
        /*0008*/ 	.word	0x00000087


	//----- nvinfo : EIATTR_FRAME_SIZE
	.align		4
.L_4:
        /*000c*/ 	.byte	0x04, 0x11
        /*000e*/ 	.short	(.L_6 - .L_5)
	.align		4
.L_5:
        /*0010*/ 	.word	index@($__internal_2_$__cuda_sm10x_tcgen05_guardrail_trap_unallocated_columns_being_dealloced)
        /*0014*/ 	.word	0x00000000


	//----- nvinfo : EIATTR_FRAME_SIZE
	.align		4
.L_6:
        /*0018*/ 	.byte	0x04, 0x11
        /*001a*/ 	.short	(.L_8 - .L_7)
	.align		4
.L_7:
        /*001c*/ 	.word	index@($__internal_1_$__cuda_sm10x_tcgen05_guardrail_trap_phase_invalid_during_alloc)
        /*0020*/ 	.word	0x00000000


	//----- nvinfo : EIATTR_FRAME_SIZE
	.align		4
.L_8:
        /*0024*/ 	.byte	0x04, 0x11
        /*0026*/ 	.short	(.L_10 - .L_9)
	.align		4
.L_9:
        /*0028*/ 	.word	index@($__internal_0_$__cuda_sm10x_tcgen05_guardrail_trap_col_being_dealloced_not_returned_by_alloc)
        /*002c*/ 	.word	0x00000000


	//----- nvinfo : EIATTR_FRAME_SIZE
	.align		4
.L_10:
        /*0030*/ 	.byte	0x04, 0x11
        /*0032*/ 	.short	(.L_12 - .L_11)
	.align		4
.L_11:
        /*0034*/ 	.word	index@(gluon_tcgen05)
        /*0038*/ 	.word	0x00000000


	//----- nvinfo : EIATTR_MIN_STACK_SIZE
	.align		4
.L_12:
        /*003c*/ 	.byte	0x04, 0x12
        /*003e*/ 	.short	(.L_14 - .L_13)
	.align		4
.L_13:
        /*0040*/ 	.word	index@(gluon_tcgen05)
        /*0044*/ 	.word	0x00000000
.L_14:


//--------------------- .nv.info.gluon_tcgen05    --------------------------
	.section	.nv.info.gluon_tcgen05,"",@"SHT_CUDA_INFO"
	.sectionflags	@""
	.align	4


	//----- nvinfo : EIATTR_CUDA_API_VERSION
	.align		4
        /*0000*/ 	.byte	0x04, 0x37
        /*0002*/ 	.short	(.L_16 - .L_15)
.L_15:
        /*0004*/ 	.word	0x00000081


	//----- nvinfo : EIATTR_KPARAM_INFO
	.align		4
.L_16:
        /*0008*/ 	.byte	0x04, 0x17
        /*000a*/ 	.short	(.L_18 - .L_17)
.L_17:
        /*000c*/ 	.word	0x00000000
        /*0010*/ 	.short	0x000a
        /*0012*/ 	.short	0x0048
        /*0014*/ 	.byte	0x00, 0xf4, 0x21, 0x00


	//----- nvinfo : EIATTR_KPARAM_INFO
	.align		4
.L_18:
        /*0018*/ 	.byte	0x04, 0x17
        /*001a*/ 	.short	(.L_20 - .L_19)
.L_19:
        /*001c*/ 	.word	0x00000000
        /*0020*/ 	.short	0x0009
        /*0022*/ 	.short	0x0040
        /*0024*/ 	.byte	0x00, 0xf4, 0x21, 0x00


	//----- nvinfo : EIATTR_KPARAM_INFO
	.align		4
.L_20:
        /*0028*/ 	.byte	0x04, 0x17
        /*002a*/ 	.short	(.L_22 - .L_21)
.L_21:
        /*002c*/ 	.word	0x00000000
        /*0030*/ 	.short	0x0008
        /*0032*/ 	.short	0x0038
        /*0034*/ 	.byte	0x00, 0xf0, 0x21, 0x00


	//----- nvinfo : EIATTR_KPARAM_INFO
	.align		4
.L_22:
        /*0038*/ 	.byte	0x04, 0x17
        /*003a*/ 	.short	(.L_24 - .L_23)
.L_23:
        /*003c*/ 	.word	0x00000000
        /*0040*/ 	.short	0x0007
        /*0042*/ 	.short	0x0030
        /*0044*/ 	.byte	0x00, 0xf0, 0x21, 0x00


	//----- nvinfo : EIATTR_KPARAM_INFO
	.align		4
.L_24:
        /*0048*/ 	.byte	0x04, 0x17
        /*004a*/ 	.short	(.L_26 - .L_25)
.L_25:
        /*004c*/ 	.word	0x00000000
        /*0050*/ 	.short	0x0006
        /*0052*/ 	.short	0x0028
        /*0054*/ 	.byte	0x00, 0xf0, 0x21, 0x00


	//----- nvinfo : EIATTR_KPARAM_INFO
	.align		4
.L_26:
        /*0058*/ 	.byte	0x04, 0x17
        /*005a*/ 	.short	(.L_28 - .L_27)
.L_27:
        /*005c*/ 	.word	0x00000000
        /*0060*/ 	.short	0x0005
        /*0062*/ 	.short	0x0020
        /*0064*/ 	.byte	0x00, 0xf0, 0x11, 0x00


	//----- nvinfo : EIATTR_KPARAM_INFO
	.align		4
.L_28:
        /*0068*/ 	.byte	0x04, 0x17
        /*006a*/ 	.short	(.L_30 - .L_29)
.L_29:
        /*006c*/ 	.word	0x00000000
        /*0070*/ 	.short	0x0004
        /*0072*/ 	.short	0x001c
        /*0074*/ 	.byte	0x00, 0xf0, 0x11, 0x00


	//----- nvinfo : EIATTR_KPARAM_INFO
	.align		4
.L_30:
        /*0078*/ 	.byte	0x04, 0x17
        /*007a*/ 	.short	(.L_32 - .L_31)
.L_31:
        /*007c*/ 	.word	0x00000000
        /*0080*/ 	.short	0x0003
        /*0082*/ 	.short	0x0018
        /*0084*/ 	.byte	0x00, 0xf0, 0x11, 0x00


	//----- nvinfo : EIATTR_KPARAM_INFO
	.align		4
.L_32:
        /*0088*/ 	.byte	0x04, 0x17
        /*008a*/ 	.short	(.L_34 - .L_33)
.L_33:
        /*008c*/ 	.word	0x00000000
        /*0090*/ 	.short	0x0002
        /*0092*/ 	.short	0x0010
        /*0094*/ 	.byte	0x00, 0xf4, 0x21, 0x00


	//----- nvinfo : EIATTR_KPARAM_INFO
	.align		4
.L_34:
        /*0098*/ 	.byte	0x04, 0x17
        /*009a*/ 	.short	(.L_36 - .L_35)
.L_35:
        /*009c*/ 	.word	0x00000000
        /*00a0*/ 	.short	0x0001
        /*00a2*/ 	.short	0x0008
        /*00a4*/ 	.byte	0x00, 0xf4, 0x21, 0x00


	//----- nvinfo : EIATTR_KPARAM_INFO
	.align		4
.L_36:
        /*00a8*/ 	.byte	0x04, 0x17
        /*00aa*/ 	.short	(.L_38 - .L_37)
.L_37:
        /*00ac*/ 	.word	0x00000000
        /*00b0*/ 	.short	0x0000
        /*00b2*/ 	.short	0x0000
        /*00b4*/ 	.byte	0x00, 0xf4, 0x21, 0x00


	//----- nvinfo : EIATTR_AT_ENTRY_FRAGMENTS
	.align		4
.L_38:
        /*00b8*/ 	.byte	0x04, 0x4f
        /*00ba*/ 	.short	(.L_40 - .L_39)


	//   ....[0]....
.L_39:
        /*00bc*/ 	.word	0x00000004


	//----- nvinfo : EIATTR_RESERVED_SMEM_USED
	.align		4
.L_40:
        /*00c0*/ 	.byte	0x01, 0x41
	.zero		2


	//----- nvinfo : EIATTR_SPARSE_MMA_MASK
	.align		4
        /*00c4*/ 	.byte	0x03, 0x50
        /*00c6*/ 	.short	0x0000


	//----- nvinfo : EIATTR_TCGEN05_1CTA_USED
	.align		4
        /*00c8*/ 	.byte	0x01, 0x51
	.zero		2


	//----- nvinfo : EIATTR_MAXREG_COUNT
	.align		4
        /*00cc*/ 	.byte	0x03, 0x1b
        /*00ce*/ 	.short	0x00ff


	//----- nvinfo : EIATTR_NUM_BARRIERS
	.align		4
        /*00d0*/ 	.byte	0x02, 0x4c
        /*00d2*/ 	.byte	0x01
	.zero		1


	//----- nvinfo : EIATTR_INT_WARP_WIDE_INSTR_OFFSETS
	.align		4
        /*00d4*/ 	.byte	0x04, 0x31
        /*00d6*/ 	.short	(.L_42 - .L_41)


	//   ....[0]....
.L_41:
        /*00d8*/ 	.word	0x00001780


	//   ....[1]....
        /*00dc*/ 	.word	0x000017a0


	//   ....[2]....
        /*00e0*/ 	.word	0x00001820


	//   ....[3]....
        /*00e4*/ 	.word	0x00001940


	//   ....[4]....
        /*00e8*/ 	.word	0x00001950


	//   ....[5]....
        /*00ec*/ 	.word	0x00001960


	//   ....[6]....
        /*00f0*/ 	.word	0x00001970


	//   ....[7]....
        /*00f4*/ 	.word	0x00001ba0


	//   ....[8]....
        /*00f8*/ 	.word	0x00001bb0


	//   ....[9]....
        /*00fc*/ 	.word	0x00001cd0


	//   ....[10]....
        /*0100*/ 	.word	0x00001ce0


	//   ....[11]....
        /*0104*/ 	.word	0x00001d30


	//   ....[12]....
        /*0108*/ 	.word	0x00001d70


	//   ....[13]....
        /*010c*/ 	.word	0x00001ea0


	//   ....[14]....
        /*0110*/ 	.word	0x00001eb0


	//   ....[15]....
        /*0114*/ 	.word	0x000020c0


	//   ....[16]....
        /*0118*/ 	.word	0x000020d0


	//   ....[17]....
        /*011c*/ 	.word	0x00002870


	//   ....[18]....
        /*0120*/ 	.word	0x000028c0


	//----- nvinfo : EIATTR_COOP_GROUP_MASK_REGIDS
	.align		4
.L_42:
        /*0124*/ 	.byte	0x04, 0x29
        /*0126*/ 	.short	(.L_44 - .L_43)


	//   ....[0]....
.L_43:
        /*0128*/ 	.word	0xffffffff


	//   ....[1]....
        /*012c*/ 	.word	0xffffffff


	//   ....[2]....
        /*0130*/ 	.word	0xffffffff


	//   ....[3]....
        /*0134*/ 	.word	0xffffffff


	//   ....[4]....
        /*0138*/ 	.word	0xffffffff


	//   ....[5]....
        /*013c*/ 	.word	0xffffffff


	//   ....[6]....
        /*0140*/ 	.word	0xffffffff


	//   ....[7]....
        /*0144*/ 	.word	0xffffffff


	//   ....[8]....
        /*0148*/ 	.word	0xffffffff


	//   ....[9]....
        /*014c*/ 	.word	0xffffffff


	//----- nvinfo : EIATTR_COOP_GROUP_INSTR_OFFSETS
	.align		4
.L_44:
        /*0150*/ 	.byte	0x04, 0x28
        /*0152*/ 	.short	(.L_46 - .L_45)


	//   ....[0]....
.L_45:
        /*0154*/ 	.word	0x00000050


	//   ....[1]....
        /*0158*/ 	.word	0x00000310


	//   ....[2]....
        /*015c*/ 	.word	0x00000500


	//   ....[3]....
        /*0160*/ 	.word	0x000009a0


	//   ....[4]....
        /*0164*/ 	.word	0x00000ae0


	//   ....[5]....
        /*0168*/ 	.word	0x00000fe0


	//   ....[6]....
        /*016c*/ 	.word	0x00001120


	//   ....[7]....
        /*0170*/ 	.word	0x00001610


	//   ....[8]....
        /*0174*/ 	.word	0x00002700


	//   ....[9]....
        /*0178*/ 	.word	0x00002970


	//----- nvinfo : EIATTR_VRC_CTA_INIT_COUNT
	.align		4
.L_46:
        /*017c*/ 	.byte	0x02, 0x4a
        /*017e*/ 	.byte	0x80
	.zero		1


	//----- nvinfo : EIATTR_MBARRIER_INSTR_OFFSETS
	.align		4
        /*0180*/ 	.byte	0x04, 0x39
        /*0182*/ 	.short	(.L_48 - .L_47)


	//   ....[0]....
.L_47:
        /*0184*/ 	.word	0x00001840
        /*0188*/ 	.word	0x000000ff
        /*018c*/ 	.word	0x00004000
        /*0190*/ 	.short	0x0100
        /*0192*/ 	.byte	0x08
	.zero		1


	//   ....[1]....
        /*0194*/ 	.word	0x00001850
        /*0198*/ 	.word	0x000000ff
        /*019c*/ 	.word	0x00004010
        /*01a0*/ 	.short	0x0100
        /*01a2*/ 	.byte	0x08
	.zero		1


	//   ....[2]....
        /*01a4*/ 	.word	0x00001ac0
        /*01a8*/ 	.word	0x000000ff
        /*01ac*/ 	.word	0x00004000
        /*01b0*/ 	.short	0x010a
        /*01b2*/ 	.byte	0x08
	.zero		1


	//   ....[3]....
        /*01b4*/ 	.word	0x00001c00
        /*01b8*/ 	.word	0x000000ff
        /*01bc*/ 	.word	0x00004010
        /*01c0*/ 	.short	0x010a
        /*01c2*/ 	.byte	0x08
	.zero		1


	//   ....[4]....
        /*01c4*/ 	.word	0x00001de0
        /*01c8*/ 	.word	0x000000ff
        /*01cc*/ 	.word	0x00004000
        /*01d0*/ 	.short	0x010a
        /*01d2*/ 	.byte	0x08
	.zero		1


	//   ....[5]....
        /*01d4*/ 	.word	0x00001ef0
        /*01d8*/ 	.word	0x000000ff
        /*01dc*/ 	.word	0x00004010
        /*01e0*/ 	.short	0x010a
        /*01e2*/ 	.byte	0x08
	.zero		1


	//   ....[6]....
        /*01e4*/ 	.word	0x00001f80
        /*01e8*/ 	.word	0x000000ff
        /*01ec*/ 	.word	0x00004000
        /*01f0*/ 	.short	0x0108
        /*01f2*/ 	.byte	0x08
	.zero		1


	//   ....[7]....
        /*01f4*/ 	.word	0x00001f90
        /*01f8*/ 	.word	0x000000ff
        /*01fc*/ 	.word	0x00004010
        /*0200*/ 	.short	0x0108
        /*0202*/ 	.byte	0x08
	.zero		1


	//   ....[8]....
        /*0204*/ 	.word	0x00002990
        /*0208*/ 	.word	0x000000ff
        /*020c*/ 	.word	0x00004000
        /*0210*/ 	.short	0x010a
        /*0212*/ 	.byte	0x08
	.zero		1


	//   ....[9]....
        /*0214*/ 	.word	0x000029c0
        /*0218*/ 	.word	0x000000ff
        /*021c*/ 	.word	0x00004010
        /*0220*/ 	.short	0x010a
        /*0222*/ 	.byte	0x08
	.zero		1


	//   ....[10]....
        /*0224*/ 	.word	0x000029f0
        /*0228*/ 	.word	0x000000ff
        /*022c*/ 	.word	0x00004000
        /*0230*/ 	.short	0x010a
        /*0232*/ 	.byte	0x08
	.zero		1


	//   ....[11]....
        /*0234*/ 	.word	0x00002a20
        /*0238*/ 	.word	0x000000ff
        /*023c*/ 	.word	0x00004010
        /*0240*/ 	.short	0x010a
        /*0242*/ 	.byte	0x08
	.zero		1


	//----- nvinfo : EIATTR_NUM_MBARRIERS
	.align		4
.L_48:
        /*0244*/ 	.byte	0x03, 0x38
        /*0246*/ 	.short	0x0002


	//----- nvinfo : EIATTR_EXIT_INSTR_OFFSETS
	.align		4
        /*0248*/ 	.byte	0x04, 0x1c
        /*024a*/ 	.short	(.L_50 - .L_49)


	//   ....[0]....
.L_49:
        /*024c*/ 	.word	0x00002980


	//----- nvinfo : EIATTR_REQNTID
	.align		4
.L_50:
        /*0250*/ 	.byte	0x04, 0x10
        /*0252*/ 	.short	(.L_52 - .L_51)
.L_51:
        /*0254*/ 	.word	0x00000080
        /*0258*/ 	.word	0x00000001
        /*025c*/ 	.word	0x00000001


	//----- nvinfo : EIATTR_CRS_STACK_SIZE
	.align		4
.L_52:
        /*0260*/ 	.byte	0x04, 0x1e
        /*0262*/ 	.short	(.L_54 - .L_53)
.L_53:
        /*0264*/ 	.word	0x00000000


	//----- nvinfo : EIATTR_CBANK_PARAM_SIZE
	.align		4
.L_54:
        /*0268*/ 	.byte	0x03, 0x19
        /*026a*/ 	.short	0x0050


	//----- nvinfo : EIATTR_PARAM_CBANK
	.align		4
        /*026c*/ 	.byte	0x04, 0x0a
        /*026e*/ 	.short	(.L_56 - .L_55)
	.align		4
.L_55:
        /*0270*/ 	.word	index@(.nv.constant0.gluon_tcgen05)
        /*0274*/ 	.short	0x0380
        /*0276*/ 	.short	0x0050


	//----- nvinfo : EIATTR_SW_WAR
	.align		4
.L_56:
        /*0278*/ 	.byte	0x04, 0x36
        /*027a*/ 	.short	(.L_58 - .L_57)
.L_57:
        /*027c*/ 	.word	0x00000008
.L_58:


//--------------------- .nv.compat                --------------------------
	.section	.nv.compat,"",@"SHT_CUDA_COMPAT_INFO"
	.align	4
        /*0000*/ 	.byte	0x02, 0x02, 0x02, 0x00, 0x02, 0x05, 0x05, 0x00, 0x02, 0x03, 0x03, 0x00, 0x02, 0x06, 0x01, 0x00


//--------------------- .nv.callgraph             --------------------------
	.section	.nv.callgraph,"",@"SHT_CUDA_CALLGRAPH"
	.align	4
	.sectionentsize	8
	.align		4
        /*0000*/ 	.word	0x00000000
	.align		4
        /*0004*/ 	.word	0xffffffff
	.align		4
        /*0008*/ 	.word	0x00000000
	.align		4
        /*000c*/ 	.word	0xfffffffe
	.align		4
        /*0010*/ 	.word	0x00000000
	.align		4
        /*0014*/ 	.word	0xfffffffd
	.align		4
        /*0018*/ 	.word	0x00000000
	.align		4
        /*001c*/ 	.word	0xfffffffc


//--------------------- .text.gluon_tcgen05       --------------------------
	.section	.text.gluon_tcgen05,"ax",@progbits
	.align	128
        .global         gluon_tcgen05
        .type           gluon_tcgen05,@function
        .size           gluon_tcgen05,(.L_x_73 - gluon_tcgen05)
        .other          gluon_tcgen05,@"STO_CUDA_ENTRY STV_DEFAULT"
gluon_tcgen05:
.text.gluon_tcgen05:
[----:B------:R-:W1:Y:S01]  /*0000*/  LDC R1, c[0x0][0x37c] ;  /* 0x0000df00ff017b82 */ /* 0x000e620000000800 */
[----:B------:R-:W2:Y:S02]  /*0010*/  S2R R0, SR_TID.X ;  /* 0x0000000000007919 */ /* 0x000ea40000002100 */
[----:B--2---:R-:W-:-:S13]  /*0020*/  ISETP.GE.U32.AND P2, PT, R0, 0x20, PT ;  /* 0x000000200000780c */ /* 0x004fda0003f46070 */
[----:B------:R-:W-:Y:S05]  /*0030*/  @P2 BRA `(.L_x_0) ;  /* 0x0000000000b82947 */ /* 0x000fea0003800000 */
[----:B------:R-:W2:Y:S01]  /*0040*/  S2UR UR6, SR_CgaCtaId ;  /* 0x00000000000679c3 */ /* 0x000ea20000008800 */
[----:B------:R-:W-:Y:S01]  /*0050*/  NOP ;  /* 0x0000000000007918 */ /* 0x000fe20000000000 */
[----:B------:R-:W-:Y:S02]  /*0060*/  UMOV UR4, 0x40 ;  /* 0x0000004000047882 */ /* 0x000fe40000000000 */
[----:B--2---:R-:W-:-:S09]  /*0070*/  ULEA UR4, UR6, UR4, 0x18 ;  /* 0x0000000406047291 */ /* 0x004fd2000f8ec0ff */
[----:B------:R-:W2:Y:S01]  /*0080*/  LDS.U8 R2, [UR4] ;  /* 0x00000004ff027984 */ /* 0x000ea20008000000 */
[----:B------:R-:W-:Y:S02]  /*0090*/  UMOV UR4, 0x400 ;  /* 0x0000040000047882 */ /* 0x000fe40000000000 */
[----:B------:R-:W-:Y:S01]  /*00a0*/  ULEA UR4, UR6, UR4, 0x18 ;  /* 0x0000000406047291 */ /* 0x000fe2000f8ec0ff */
[----:B--2---:R-:W-:-:S13]  /*00b0*/  ISETP.NE.AND P0, PT, R2, RZ, PT ;  /* 0x000000ff0200720c */ /* 0x004fda0003f05270 */
[----:B------:R-:W-:Y:S05]  /*00c0*/  @P0 BRA `(.L_x_1) ;  /* 0x00000000007c0947 */ /* 0x000fea0003800000 */
[----:B------:R-:W-:-:S13]  /*00d0*/  ELECT P0, URZ, PT ;  /* 0x0000000000ff782f */ /* 0x000fda0003800000 */
[----:B------:R-:W-:Y:S05]  /*00e0*/  @!P0 BRA `(.L_x_2) ;  /* 0x0000000000848947 */ /* 0x000fea0003800000 */
[----:B------:R-:W-:Y:S01]  /*00f0*/  UMOV UR5, 0x4 ;  /* 0x0000000400057882 */ /* 0x000fe20000000000 */
[----:B------:R-:W-:Y:S02]  /*0100*/  IMAD.MOV.U32 R5, RZ, RZ, 0x1 ;  /* 0x00000001ff057424 */ /* 0x000fe400078e00ff */
[----:B------:R-:W-:Y:S02]  /*0110*/  IMAD.MOV.U32 R3, RZ, RZ, 0xf ;  /* 0x0000000fff037424 */ /* 0x000fe400078e00ff */
[----:B------:R-:W-:Y:S04]  /*0120*/  DEPBAR.LE SB2, 0x36 ;  /* 0x0000ad800000791a */ /* 0x000fe80000000000 */
[----:B------:R-:W2:Y:S02]  /*0130*/  UTCATOMSWS.FIND_AND_SET.ALIGN UP0, UR5, UR5 ;  /* 0x00000005000575e3 */ /* 0x000ea40008000800 */
[----:B--2---:R-:W-:-:S04]  /*0140*/  PLOP3.LUT P0, PT, PT, PT, UP0, 0x80, 0x8 ;  /* 0x000000000008781c */ /* 0x004fc80003f0f008 */
[----:B------:R-:W-:-:S04]  /*0150*/  SEL R2, RZ, 0xffffffff, !P0 ;  /* 0xffffffffff027807 */ /* 0x000fc80004000000 */
[----:B------:R-:W-:Y:S01]  /*0160*/  ISETP.NE.AND P0, PT, R2, RZ, PT ;  /* 0x000000ff0200720c */ /* 0x000fe20003f05270 */
[----:B------:R-:W-:-:S12]  /*0170*/  IMAD.U32 R2, RZ, RZ, UR5 ;  /* 0x00000005ff027e24 */ /* 0x000fd8000f8e00ff */
[----:B------:R-:W-:Y:S05]  /*0180*/  @P0 BRA `(.L_x_3) ;  /* 0x0000000000240947 */ /* 0x000fea0003800000 */
.L_x_4:
[----:B------:R-:W-:Y:S05]  /*0190*/  NANOSLEEP 0x64 ;  /* 0x000000640000795d */ /* 0x000fea0003800000 */
[----:B------:R-:W-:-:S05]  /*01a0*/  UMOV UR5, 0x4 ;  /* 0x0000000400057882 */ /* 0x000fca0000000000 */
[----:B------:R-:W-:Y:S04]  /*01b0*/  DEPBAR.LE SB2, 0x36 ;  /* 0x0000ad800000791a */ /* 0x000fe80000000000 */
[----:B------:R-:W2:Y:S02]  /*01c0*/  UTCATOMSWS.FIND_AND_SET.ALIGN UP0, UR5, UR5 ;  /* 0x00000005000575e3 */ /* 0x000ea40008000800 */
[----:B--2---:R-:W-:-:S04]  /*01d0*/  PLOP3.LUT P0, PT, PT, PT, UP0, 0x80, 0x8 ;  /* 0x000000000008781c */ /* 0x004fc80003f0f008 */
[----:B------:R-:W-:-:S04]  /*01e0*/  SEL R2, RZ, 0xffffffff, !P0 ;  /* 0xffffffffff027807 */ /* 0x000fc80004000000 */
[----:B------:R-:W-:Y:S01]  /*01f0*/  ISETP.NE.AND P0, PT, R2, RZ, PT ;  /* 0x000000ff0200720c */ /* 0x000fe20003f05270 */
[----:B------:R-:W-:-:S12]  /*0200*/  IMAD.U32 R2, RZ, RZ, UR5 ;  /* 0x00000005ff027e24 */ /* 0x000fd8000f8e00ff */
[----:B------:R-:W-:Y:S05]  /*0210*/  @!P0 BRA `(.L_x_4) ;  /* 0xfffffffc00dc8947 */ /* 0x000fea000383ffff */
.L_x_3:
[C---:B------:R-:W-:Y:S01]  /*0220*/  VIADD R4, R2.reuse, 0x10 ;  /* 0x0000001002047836 */ /* 0x040fe20000000000 */
[----:B------:R-:W-:Y:S01]  /*0230*/  UMOV UR5, 0x50 ;  /* 0x0000005000057882 */ /* 0x000fe20000000000 */
[----:B------:R-:W-:Y:S01]  /*0240*/  SHF.L.U32 R3, R3, R2, RZ ;  /* 0x0000000203037219 */ /* 0x000fe200000006ff */
[----:B------:R-:W-:Y:S01]  /*0250*/  ULEA UR5, UR6, UR5, 0x18 ;  /* 0x0000000506057291 */ /* 0x000fe2000f8ec0ff */
[----:B------:R-:W-:Y:S01]  /*0260*/  IMAD.SHL.U32 R2, R2, 0x20, RZ ;  /* 0x0000002002027824 */ /* 0x000fe200078e00ff */
[----:B------:R-:W-:-:S04]  /*0270*/  SHF.L.U32 R4, R5, R4, RZ ;  /* 0x0000000405047219 */ /* 0x000fc800000006ff */
[----:B------:R-:W-:-:S05]  /*0280*/  LOP3.LUT R3, R4, R3, RZ, 0xfc, !PT ;  /* 0x0000000304037212 */ /* 0x000fca00078efcff */
[----:B------:R2:W-:Y:S04]  /*0290*/  ATOMS.OR RZ, [UR5], R3 ;  /* 0x00000003ffff798c */ /* 0x0005e8000b000005 */
[----:B------:R2:W-:Y:S01]  /*02a0*/  STS [UR4], R2 ;  /* 0x00000002ff007988 */ /* 0x0005e20008000804 */
[----:B------:R-:W-:Y:S05]  /*02b0*/  BRA `(.L_x_2) ;  /* 0x0000000000107947 */ /* 0x000fea0003800000 */
.L_x_1:
[----:B------:R-:W-:Y:S01]  /*02c0*/  IMAD.MOV.U32 R3, RZ, RZ, -0x1 ;  /* 0xffffffffff037424 */ /* 0x000fe200078e00ff */
[----:B------:R-:W-:-:S04]  /*02d0*/  MOV R2, 0x300 ;  /* 0x0000030000027802 */ /* 0x000fc80000000f00 */
[----:B------:R2:W-:Y:S03]  /*02e0*/  STS [UR4], R3 ;  /* 0x00000003ff007988 */ /* 0x0005e60008000804 */
[----:B-12---:R-:W-:Y:S05]  /*02f0*/  CALL.REL.NOINC `($__internal_1_$__cuda_sm10x_tcgen05_guardrail_trap_phase_invalid_during_alloc) ;  /* 0x0000002400e07944 */ /* 0x006fea0003c00000 */
.L_x_2:
[----:B------:R-:W-:Y:S05]  /*0300*/  WARPSYNC.ALL ;  /* 0x0000000000007948 */ /* 0x000fea0003800000 */
[----:B------:R-:W-:Y:S01]  /*0310*/  NOP ;  /* 0x0000000000007918 */ /* 0x000fe20000000000 */
.L_x_0:
[----:B------:R-:W3:Y:S08]  /*0320*/  S2UR UR4, SR_CgaCtaId ;  /* 0x00000000000479c3 */ /* 0x000ef00000008800 */
[----:B------:R-:W-:Y:S01]  /*0330*/  BAR.SYNC.DEFER_BLOCKING 0x0 ;  /* 0x0000000000007b1d */ /* 0x000fe20000010000 */
[----:B------:R-:W-:-:S05]  /*0340*/  LOP3.LUT R132, R0, 0x7f, RZ, 0xc0, !PT ;  /* 0x0000007f00847812 */ /* 0x000fca00078ec0ff */
[----:B------:R-:W-:Y:S02]  /*0350*/  UMOV UR8, 0x400 ;  /* 0x0000040000087882 */ /* 0x000fe40000000000 */
[----:B------:R-:W4:Y:S08]  /*0360*/  LDC R4, c[0x0][0x398] ;  /* 0x0000e600ff047b82 */ /* 0x000f300000000800 */
[----:B------:R-:W5:Y:S01]  /*0370*/  LDC R12, c[0x0][0x3a0] ;  /* 0x0000e800ff0c7b82 */ /* 0x000f620000000800 */
[----:B---3--:R-:W-:-:S07]  /*0380*/  ULEA UR8, UR4, UR8, 0x18 ;  /* 0x0000000804087291 */ /* 0x008fce000f8ec0ff */
[----:B------:R-:W3:Y:S02]  /*0390*/  S2UR UR6, SR_CTAID.Y ;  /* 0x00000000000679c3 */ /* 0x000ee40000002600 */
[----:B--2---:R-:W2:Y:S06]  /*03a0*/  LDS R3, [UR8] ;  /* 0x00000008ff037984 */ /* 0x004eac0008000800 */
[----:B------:R-:W-:Y:S06]  /*03b0*/  BAR.SYNC.DEFER_BLOCKING 0x0 ;  /* 0x0000000000007b1d */ /* 0x000fec0000010000 */
[----:B------:R-:W-:Y:S05]  /*03c0*/  @P2 BRA `(.L_x_5) ;  /* 0x0000000000182947 */ /* 0x000fea0003800000 */
[----:B------:R-:W-:Y:S01]  /*03d0*/  ELECT P0, URZ, PT ;  /* 0x0000000000ff782f */ /* 0x000fe20003800000 */
[----:B------:R-:W-:Y:S01]  /*03e0*/  IMAD.MOV.U32 R2, RZ, RZ, 0x1 ;  /* 0x00000001ff027424 */ /* 0x000fe200078e00ff */
[----:B------:R-:W-:Y:S01]  /*03f0*/  UMOV UR5, 0x40 ;  /* 0x0000004000057882 */ /* 0x000fe20000000000 */
[----:B------:R-:W-:Y:S01]  /*0400*/  UVIRTCOUNT.DEALLOC.SMPOOL 0x80 ;  /* 0x000000800000784c */ /* 0x000fe20000000000 */
[----:B------:R-:W-:-:S09]  /*0410*/  ULEA UR5, UR4, UR5, 0x18 ;  /* 0x0000000504057291 */ /* 0x000fd2000f8ec0ff */
[----:B------:R5:W-:Y:S03]  /*0420*/  @P0 STS.U8 [UR5], R2 ;  /* 0x00000002ff000988 */ /* 0x000be60008000005 */
.L_x_5:
[----:B------:R-:W5:Y:S01]  /*0430*/  S2UR UR4, SR_CTAID.Z ;  /* 0x00000000000479c3 */ /* 0x000f620000002700 */
[----:B------:R-:W4:Y:S01]  /*0440*/  LDCU UR5, c[0x0][0x370] ;  /* 0x00006e00ff0577ac */ /* 0x000f220008000800 */
[----:B------:R-:W-:Y:S01]  /*0450*/  ISETP.GE.U32.AND P0, PT, R132, 0x20, PT ;  /* 0x000000208400780c */ /* 0x000fe20003f06070 */
[----:B----4-:R-:W-:Y:S01]  /*0460*/  VIADD R4, R4, 0xffffffff ;  /* 0xffffffff04047836 */ /* 0x010fe20000000000 */
[C---:B------:R-:W-:Y:S01]  /*0470*/  ISETP.NE.U32.AND P3, PT, R132.reuse, RZ, PT ;  /* 0x000000ff8400720c */ /* 0x040fe20003f65070 */
[----:B------:R-:W5:Y:S01]  /*0480*/  LDCU UR7, c[0x0][0x374] ;  /* 0x00006e80ff0777ac */ /* 0x000f620008000800 */
[----:B------:R-:W-:Y:S01]  /*0490*/  LEA R10, R132, UR8, 0x2 ;  /* 0x00000008840a7c11 */ /* 0x000fe2000f8e10ff */
[----:B-----5:R-:W-:Y:S01]  /*04a0*/  VIADD R11, R12, 0xffffffff ;  /* 0xffffffff0c0b7836 */ /* 0x020fe20000000000 */
[----:B------:R-:W4:Y:S01]  /*04b0*/  S2UR UR11, SR_CTAID.X ;  /* 0x00000000000b79c3 */ /* 0x000f220000002500 */
[----:B------:R-:W5:Y:S01]  /*04c0*/  LDCU.64 UR16, c[0x0][0x3c0] ;  /* 0x00007800ff1077ac */ /* 0x000f620008000a00 */
[----:B--2---:R-:W-:Y:S01]  /*04d0*/  R2UR UR29, R3 ;  /* 0x00000000031d72ca */ /* 0x004fe200000e0000 */
[----:B------:R-:W-:Y:S04]  /*04e0*/  BSSY.RECONVERGENT B0, `(.L_x_6) ;  /* 0x0000011000007945 */ /* 0x000fe80003800200 */
[----:B------:R2:W-:Y:S01]  /*04f0*/  @!P0 STS [R10], RZ ;  /* 0x000000ff0a008388 */ /* 0x0005e20000000800 */
[----:B------:R-:W-:-:S03]  /*0500*/  NOP ;  /* 0x0000000000007918 */ /* 0x000fc60000000000 */
[----:B------:R2:W-:Y:S01]  /*0510*/  @!P3 STS [UR8+0x24], R4 ;  /* 0x00002404ff00b988 */ /* 0x0005e20008000808 */
[----:B---3--:R-:W-:-:S03]  /*0520*/  UIMAD UR4, UR4, UR7, UR6 ;  /* 0x00000007040472a4 */ /* 0x008fc6000f8e0206 */
[----:B------:R2:W-:Y:S01]  /*0530*/  @!P3 STS [UR8+0x20], R11 ;  /* 0x0000200bff00b988 */ /* 0x0005e20008000808 */
[----:B----4-:R-:W-:-:S04]  /*0540*/  UIMAD UR4, UR4, UR5, UR11 ;  /* 0x00000005040472a4 */ /* 0x010fc8000f8e020b */
[----:B------:R-:W-:-:S04]  /*0550*/  UIMAD UR4, UR4, 0x180, URZ ;  /* 0x00000180040478a4 */ /* 0x000fc8000f8e02ff */
[----:B-----5:R-:W-:-:S04]  /*0560*/  UIADD3 UR12, UP0, UPT, UR4, UR16, URZ ;  /* 0x00000010040c7290 */ /* 0x020fc8000ff1e0ff */
[----:B------:R-:W-:Y:S01]  /*0570*/  ULEA.HI.X.SX32 UR13, UR4, UR17, 0x1, UP0 ;  /* 0x00000011040d7291 */ /* 0x000fe200080f0eff */
[----:B--2---:R-:W-:Y:S11]  /*0580*/  @P3 BRA `(.L_x_7) ;  /* 0x0000000000183947 */ /* 0x004ff60003800000 */
[----:B------:R-:W2:Y:S01]  /*0590*/  LDS R2, [UR8+0x8] ;  /* 0x00000808ff027984 */ /* 0x000ea20008000800 */
[----:B------:R-:W3:Y:S01]  /*05a0*/  LDC.64 R6, c[0x0][0x380] ;  /* 0x0000e000ff067b82 */ /* 0x000ee20000000a00 */
[----:B------:R-:W-:Y:S02]  /*05b0*/  IMAD.MOV.U32 R3, RZ, RZ, 0x70 ;  /* 0x00000070ff037424 */ /* 0x000fe400078e00ff */
[----:B---3--:R3:W-:Y:S03]  /*05c0*/  STS.64 [UR8], R6 ;  /* 0x00000006ff007988 */ /* 0x0087e60008000a08 */
[----:B--2---:R-:W-:-:S05]  /*05d0*/  LOP3.LUT R2, R2, 0x10, R3, 0xd8, !PT ;  /* 0x0000001002027812 */ /* 0x004fca00078ed803 */
[----:B------:R3:W-:Y:S02]  /*05e0*/  STS [UR8+0x8], R2 ;  /* 0x00000802ff007988 */ /* 0x0007e40008000808 */
.L_x_7:
[----:B------:R-:W-:Y:S05]  /*05f0*/  BSYNC.RECONVERGENT B0 ;  /* 0x0000000000007941 */ /* 0x000fea0003800200 */
.L_x_6:
[----:B------:R-:W-:Y:S04]  /*0600*/  BSSY.RECONVERGENT B0, `(.L_x_8) ;  /* 0x000000a000007945 */ /* 0x000fe80003800200 */
[----:B------:R-:W-:Y:S05]  /*0610*/  @P3 BRA `(.L_x_9) ;  /* 0x0000000000203947 */ /* 0x000fea0003800000 */
[----:B---3--:R-:W2:Y:S01]  /*0620*/  LDS R2, [UR8+0x34] ;  /* 0x00003408ff027984 */ /* 0x008ea20008000800 */
[----:B------:R-:W-:Y:S02]  /*0630*/  IMAD.MOV.U32 R3, RZ, RZ, 0x1f000000 ;  /* 0x1f000000ff037424 */ /* 0x000fe400078e00ff */
[----:B------:R-:W-:Y:S01]  /*0640*/  @!P3 IMAD.MOV.U32 R5, RZ, RZ, 0x7f ;  /* 0x0000007fff05b424 */ /* 0x000fe200078e00ff */
[----:B------:R-:W3:Y:S02]  /*0650*/  @!P3 LDS R6, [UR8+0x38] ;  /* 0x00003808ff06b984 */ /* 0x000ee40008000800 */
[----:B--2---:R-:W-:Y:S02]  /*0660*/  LOP3.LUT R2, R2, 0xff000000, R3, 0xb8, !PT ;  /* 0xff00000002027812 */ /* 0x004fe400078eb803 */
[----:B---3--:R-:W-:-:S03]  /*0670*/  @!P3 LOP3.LUT R3, R6, 0xff, R5, 0xb8, !PT ;  /* 0x000000ff0603b812 */ /* 0x008fc600078eb805 */
[----:B------:R2:W-:Y:S04]  /*0680*/  STS [UR8+0x34], R2 ;  /* 0x00003402ff007988 */ /* 0x0005e80008000808 */
[----:B------:R2:W-:Y:S02]  /*0690*/  @!P3 STS [UR8+0x38], R3 ;  /* 0x00003803ff00b988 */ /* 0x0005e40008000808 */
.L_x_9:
[----:B------:R-:W-:Y:S05]  /*06a0*/  BSYNC.RECONVERGENT B0 ;  /* 0x0000000000007941 */ /* 0x000fea0003800200 */
.L_x_8:
[----:B------:R-:W-:Y:S04]  /*06b0*/  BSSY.RECONVERGENT B0, `(.L_x_10) ;  /* 0x000000e000007945 */ /* 0x000fe80003800200 */
[----:B------:R-:W-:Y:S05]  /*06c0*/  @P3 BRA `(.L_x_11) ;  /* 0x0000000000303947 */ /* 0x000fea0003800000 */
[----:B--2---:R-:W2:Y:S01]  /*06d0*/  LDS R3, [UR8+0x34] ;  /* 0x00003408ff037984 */ /* 0x004ea20008000800 */
[----:B------:R-:W4:Y:S03]  /*06e0*/  LDC.64 R8, c[0x0][0x3a8] ;  /* 0x0000ea00ff087b82 */ /* 0x000f260000000a00 */
[----:B---3--:R-:W3:Y:S01]  /*06f0*/  LDS R2, [UR8+0x1c] ;  /* 0x00001c08ff027984 */ /* 0x008ee20008000800 */
[C---:B----4-:R-:W-:Y:S01]  /*0700*/  SHF.L.U64.HI R6, R8.reuse, 0x1, R9 ;  /* 0x0000000108067819 */ /* 0x050fe20000010209 */
[----:B------:R-:W-:-:S03]  /*0710*/  IMAD.SHL.U32 R5, R8, 0x2, RZ ;  /* 0x0000000208057824 */ /* 0x000fc600078e00ff */
[--C-:B------:R-:W-:Y:S02]  /*0720*/  SHF.R.U32.HI R7, RZ, 0x4, R6.reuse ;  /* 0x00000004ff077819 */ /* 0x100fe40000011606 */
[----:B------:R-:W-:-:S05]  /*0730*/  SHF.R.U64 R5, R5, 0x4, R6 ;  /* 0x0000000405057819 */ /* 0x000fca0000001206 */
[----:B------:R4:W-:Y:S01]  /*0740*/  STS [UR8+0xc], R5 ;  /* 0x00000c05ff007988 */ /* 0x0009e20008000808 */
[----:B--2---:R-:W-:Y:S02]  /*0750*/  LOP3.LUT R3, R3, 0x7, RZ, 0xb8, !PT ;  /* 0x0000000703037812 */ /* 0x004fe400078eb8ff */
[----:B---3--:R-:W-:-:S03]  /*0760*/  LOP3.LUT R2, R2, 0xf, R7, 0xb8, !PT ;  /* 0x0000000f02027812 */ /* 0x008fc600078eb807 */
[----:B------:R4:W-:Y:S04]  /*0770*/  STS [UR8+0x34], R3 ;  /* 0x00003403ff007988 */ /* 0x0009e80008000808 */
[----:B------:R4:W-:Y:S02]  /*0780*/  STS [UR8+0x1c], R2 ;  /* 0x00001c02ff007988 */ /* 0x0009e40008000808 */
.L_x_11:
[----:B------:R-:W-:Y:S05]  /*0790*/  BSYNC.RECONVERGENT B0 ;  /* 0x0000000000007941 */ /* 0x000fea0003800200 */
.L_x_10:
[----:B------:R-:W-:Y:S04]  /*07a0*/  BSSY.RECONVERGENT B1, `(.L_x_12) ;  /* 0x000001a000017945 */ /* 0x000fe80003800200 */
[----:B------:R-:W-:Y:S04]  /*07b0*/  BSSY.RELIABLE B0, `(.L_x_13) ;  /* 0x0000015000007945 */ /* 0x000fe80003800100 */
[----:B------:R-:W-:Y:S05]  /*07c0*/  @P3 BRA `(.L_x_14) ;  /* 0x0000000000203947 */ /* 0x000fea0003800000 */
[----:B--234-:R-:W2:Y:S02]  /*07d0*/  LDS R2, [UR8+0x34] ;  /* 0x00003408ff027984 */ /* 0x01cea40008000800 */
[----:B--2---:R-:W-:-:S05]  /*07e0*/  LOP3.LUT R2, R2, 0x38, RZ, 0xb8, !PT ;  /* 0x0000003802027812 */ /* 0x004fca00078eb8ff */
[----:B------:R2:W-:Y:S01]  /*07f0*/  STS [UR8+0x34], R2 ;  /* 0x00003402ff007988 */ /* 0x0005e20008000808 */
[----:B------:R-:W-:Y:S05]  /*0800*/  @P3 BRA `(.L_x_15) ;  /* 0x0000000000203947 */ /* 0x000fea0003800000 */
[----:B--2---:R-:W2:Y:S01]  /*0810*/  LDS R2, [UR8+0x8] ;  /* 0x00000808ff027984 */ /* 0x004ea20008000800 */
[----:B------:R-:W-:-:S05]  /*0820*/  IMAD.MOV.U32 R3, RZ, RZ, 0x780 ;  /* 0x00000780ff037424 */ /* 0x000fca00078e00ff */
[----:B--2---:R-:W-:-:S05]  /*0830*/  LOP3.LUT R2, R2, 0x300, R3, 0xd8, !PT ;  /* 0x0000030002027812 */ /* 0x004fca00078ed803 */
[----:B------:R5:W-:Y:S02]  /*0840*/  STS [UR8+0x8], R2 ;  /* 0x00000802ff007988 */ /* 0x000be40008000808 */
.L_x_14:
[----:B------:R-:W-:Y:S05]  /*0850*/  @P3 BRA `(.L_x_16) ;  /* 0x0000000000283947 */ /* 0x000fea0003800000 */
[----:B--2345:R-:W2:Y:S02]  /*0860*/  LDS R2, [UR8+0x8] ;  /* 0x00000808ff027984 */ /* 0x03cea40008000800 */
[----:B--2---:R-:W-:-:S05]  /*0870*/  LOP3.LUT R2, R2, 0x1800, RZ, 0xb8, !PT ;  /* 0x0000180002027812 */ /* 0x004fca00078eb8ff */
[----:B------:R3:W-:Y:S02]  /*0880*/  STS [UR8+0x8], R2 ;  /* 0x00000802ff007988 */ /* 0x0007e40008000808 */
.L_x_15:
[----:B------:R-:W-:Y:S05]  /*0890*/  @P3 BREAK.RELIABLE B0 ;  /* 0x0000000000003942 */ /* 0x000fea0003800100 */
[----:B------:R-:W-:Y:S05]  /*08a0*/  @P3 BRA `(.L_x_17) ;  /* 0x0000000000243947 */ /* 0x000fea0003800000 */
[----:B------:R-:W4:Y:S01]  /*08b0*/  LDS R3, [UR8+0x8] ;  /* 0x00000808ff037984 */ /* 0x000f220008000800 */
[----:B--23--:R-:W-:-:S05]  /*08c0*/  IMAD.MOV.U32 R2, RZ, RZ, 0x6000 ;  /* 0x00006000ff027424 */ /* 0x00cfca00078e00ff */
[----:B----4-:R-:W-:-:S04]  /*08d0*/  LOP3.LUT R2, R3, 0x4000, R2, 0xd8, !PT ;  /* 0x0000400003027812 */ /* 0x010fc800078ed802 */
[----:B------:R-:W-:-:S05]  /*08e0*/  LOP3.LUT R2, R2, 0x400000, RZ, 0xb8, !PT ;  /* 0x0040000002027812 */ /* 0x000fca00078eb8ff */
[----:B------:R2:W-:Y:S02]  /*08f0*/  STS [UR8+0x8], R2 ;  /* 0x00000802ff007988 */ /* 0x0005e40008000808 */
.L_x_16:
[----:B------:R-:W-:Y:S05]  /*0900*/  BSYNC.RELIABLE B0 ;  /* 0x0000000000007941 */ /* 0x000fea0003800100 */
.L_x_13:
[----:B--2345:R-:W2:Y:S02]  /*0910*/  @!P3 LDS R2, [UR8+0x8] ;  /* 0x00000808ff02b984 */ /* 0x03cea40008000800 */
[----:B--2---:R-:W-:-:S05]  /*0920*/  @!P3 LOP3.LUT R2, R2, 0x8000, RZ, 0xb8, !PT ;  /* 0x000080000202b812 */ /* 0x004fca00078eb8ff */
[----:B------:R4:W-:Y:S02]  /*0930*/  @!P3 STS [UR8+0x8], R2 ;  /* 0x00000802ff00b988 */ /* 0x0009e40008000808 */
.L_x_17:
[----:B------:R-:W-:Y:S05]  /*0940*/  BSYNC.RECONVERGENT B1 ;  /* 0x0000000000017941 */ /* 0x000fea0003800200 */
.L_x_12:
[----:B------:R-:W-:Y:S05]  /*0950*/  WARPSYNC.ALL ;  /* 0x0000000000007948 */ /* 0x000fea0003800000 */
[----:B------:R-:W-:Y:S01]  /*0960*/  NOP ;  /* 0x0000000000007918 */ /* 0x000fe20000000000 */
[----:B------:R-:W-:Y:S05]  /*0970*/  @P0 BRA `(.L_x_18) ;  /* 0x0000000000300947 */ /* 0x000fea0003800000 */
[----:B--234-:R-:W2:Y:S01]  /*0980*/  S2R R2, SR_LANEID ;  /* 0x0000000000027919 */ /* 0x01cea20000000000 */
[----:B------:R-:W-:Y:S05]  /*0990*/  WARPSYNC.ALL ;  /* 0x0000000000007948 */ /* 0x000fea0003800000 */
[----:B------:R-:W-:Y:S01]  /*09a0*/  NOP ;  /* 0x0000000000007918 */ /* 0x000fe20000000000 */
[----:B--2---:R-:W-:-:S05]  /*09b0*/  IMAD.SHL.U32 R5, R2, 0x4, RZ ;  /* 0x0000000402057824 */ /* 0x004fca00078e00ff */
[----:B------:R-:W2:Y:S01]  /*09c0*/  LDS R7, [R5+UR8] ;  /* 0x0000000805077984 */ /* 0x000ea20008000800 */
[----:B------:R-:W-:-:S05]  /*09d0*/  IADD3 R2, P1, PT, R5, UR12, RZ ;  /* 0x0000000c05027c10 */ /* 0x000fca000ff3e0ff */
[----:B------:R-:W-:-:S05]  /*09e0*/  IMAD.X R3, RZ, RZ, UR13, P1 ;  /* 0x0000000dff037e24 */ /* 0x000fca00088e06ff */
[----:B--2---:R5:W2:Y:S01]  /*09f0*/  ATOMG.E.EXCH.STRONG.GPU PT, RZ, [R2], R7 ;  /* 0x0000000702ff73a8 */ /* 0x004aa200041ee100 */
[----:B------:R-:W-:-:S04]  /*0a00*/  DEPBAR {5,4,3,2,1,0} ;  /* 0x0000003f0000791a */ /* 0x000fc80000000000 */
[----:B------:R-:W3:Y:S02]  /*0a10*/  CCTL.E.C.LDCU.IV.DEEP [UR12] ;  /* 0x000000000c007540 */ /* 0x000ee40009c08000 */
[----:B---3--:R5:W-:Y:S01]  /*0a20*/  UTMACCTL.IV [UR12] ;  /* 0x000000000c0079b9 */ /* 0x008be20008000000 */
[----:B------:R-:W-:Y:S01]  /*0a30*/  NOP ;  /* 0x0000000000007918 */ /* 0x000fe20000000000 */
.L_x_18:
[----:B------:R-:W-:Y:S05]  /*0a40*/  @P0 BRA `(.L_x_19) ;  /* 0x00000000000c0947 */ /* 0x000fea0003800000 */
[----:B------:R0:W-:Y:S01]  /*0a50*/  UTMACMDFLUSH ;  /* 0x00000000000079b7 */ /* 0x0001e20000000000 */
[----:B------:R-:W-:Y:S05]  /*0a60*/  @P0 BRA `(.L_x_19) ;  /* 0x0000000000040947 */ /* 0x000fea0003800000 */
[----:B------:R-:W-:-:S04]  /*0a70*/  DEPBAR.LE SB0, 0x0 ;  /* 0x000080000000791a */ /* 0x000fc80000000000 */
.L_x_19:
[----:B------:R-:W-:Y:S05]  /*0a80*/  WARPSYNC.ALL ;  /* 0x0000000000007948 */ /* 0x000fea0003800000 */
[----:B------:R-:W-:Y:S01]  /*0a90*/  NOP ;  /* 0x0000000000007918 */ /* 0x000fe20000000000 */
[----:B--2---:R-:W-:Y:S06]  /*0aa0*/  BAR.SYNC.DEFER_BLOCKING 0x0 ;  /* 0x0000000000007b1d */ /* 0x004fec0000010000 */
[----:B------:R-:W-:Y:S02]  /*0ab0*/  BSSY.RECONVERGENT B1, `(.L_x_20) ;  /* 0x000000b000017945 */ /* 0x000fe40003800200 */
[----:B------:R-:W-:Y:S06]  /*0ac0*/  BAR.SYNC.DEFER_BLOCKING 0x0 ;  /* 0x0000000000007b1d */ /* 0x000fec0000010000 */
[----:B------:R2:W-:Y:S01]  /*0ad0*/  @!P0 STS [R10], RZ ;  /* 0x000000ff0a008388 */ /* 0x0005e20000000800 */
[----:B------:R-:W-:Y:S01]  /*0ae0*/  NOP ;  /* 0x0000000000007918 */ /* 0x000fe20000000000 */
[----:B------:R-:W-:Y:S05]  /*0af0*/  @P3 BRA `(.L_x_21) ;  /* 0x0000000000183947 */ /* 0x000fea0003800000 */
[----:B---345:R-:W3:Y:S01]  /*0b00*/  LDS R2, [UR8+0x8] ;  /* 0x00000808ff027984 */ /* 0x038ee20008000800 */
[----:B------:R-:W4:Y:S01]  /*0b10*/  LDC.64 R6, c[0x0][0x388] ;  /* 0x0000e200ff067b82 */ /* 0x000f220000000a00 */
[----:B------:R-:W-:Y:S02]  /*0b20*/  IMAD.MOV.U32 R3, RZ, RZ, 0x70 ;  /* 0x00000070ff037424 */ /* 0x000fe400078e00ff */
[----:B----4-:R4:W-:Y:S03]  /*0b30*/  STS.64 [UR8], R6 ;  /* 0x00000006ff007988 */ /* 0x0109e60008000a08 */
[----:B---3--:R-:W-:-:S05]  /*0b40*/  LOP3.LUT R2, R2, 0x10, R3, 0xd8, !PT ;  /* 0x0000001002027812 */ /* 0x008fca00078ed803 */
[----:B------:R4:W-:Y:S02]  /*0b50*/  STS [UR8+0x8], R2 ;  /* 0x00000802ff007988 */ /* 0x0009e40008000808 */
.L_x_21:
[----:B-----5:R-:W-:Y:S05]  /*0b60*/  BSYNC.RECONVERGENT B1 ;  /* 0x0000000000017941 */ /* 0x020fea0003800200 */
.L_x_20:
[----:B------:R-:W-:Y:S04]  /*0b70*/  BSSY.RECONVERGENT B2, `(.L_x_22) ;  /* 0x000000f000027945 */ /* 0x000fe80003800200 */
[----:B------:R-:W-:Y:S04]  /*0b80*/  BSSY.RELIABLE B1, `(.L_x_23) ;  /* 0x000000c000017945 */ /* 0x000fe80003800100 */
[----:B------:R-:W-:Y:S05]  /*0b90*/  @P3 BRA `(.L_x_24) ;  /* 0x0000000000283947 */ /* 0x000fea0003800000 */
[----:B---34-:R-:W3:Y:S01]  /*0ba0*/  LDS R2, [UR8+0x34] ;  /* 0x00003408ff027984 */ /* 0x018ee20008000800 */
[----:B------:R-:W-:Y:S01]  /*0bb0*/  IMAD.MOV.U32 R3, RZ, RZ, 0x1f000000 ;  /* 0x1f000000ff037424 */ /* 0x000fe200078e00ff */
[----:B------:R-:W-:Y:S05]  /*0bc0*/  @P3 BREAK.RELIABLE B1 ;  /* 0x0000000000013942 */ /* 0x000fea0003800100 */
[----:B---3--:R-:W-:-:S05]  /*0bd0*/  LOP3.LUT R2, R2, 0xff000000, R3, 0xb8, !PT ;  /* 0xff00000002027812 */ /* 0x008fca00078eb803 */
[----:B------:R3:W-:Y:S01]  /*0be0*/  STS [UR8+0x34], R2 ;  /* 0x00003402ff007988 */ /* 0x0007e20008000808 */
[----:B------:R-:W-:Y:S05]  /*0bf0*/  @P3 BRA `(.L_x_25) ;  /* 0x0000000000183947 */ /* 0x000fea0003800000 */
[----:B---3--:R-:W3:Y:S01]  /*0c00*/  LDS R2, [UR8+0x38] ;  /* 0x00003808ff027984 */ /* 0x008ee20008000800 */
[----:B------:R-:W-:-:S05]  /*0c10*/  IMAD.MOV.U32 R3, RZ, RZ, 0x7f ;  /* 0x0000007fff037424 */ /* 0x000fca00078e00ff */
[----:B---3--:R-:W-:-:S05]  /*0c20*/  LOP3.LUT R2, R2, 0xff, R3, 0xb8, !PT ;  /* 0x000000ff02027812 */ /* 0x008fca00078eb803 */
[----:B------:R5:W-:Y:S02]  /*0c30*/  STS [UR8+0x38], R2 ;  /* 0x00003802ff007988 */ /* 0x000be40008000808 */
.L_x_24:
[----:B------:R-:W-:Y:S05]  /*0c40*/  BSYNC.RELIABLE B1 ;  /* 0x0000000000017941 */ /* 0x000fea0003800100 */
.L_x_23:
[----:B------:R2:W-:Y:S02]  /*0c50*/  @!P3 STS [UR8+0x20], R11 ;  /* 0x0000200bff00b988 */ /* 0x0005e40008000808 */
.L_x_25:
[----:B------:R-:W-:Y:S05]  /*0c60*/  BSYNC.RECONVERGENT B2 ;  /* 0x0000000000027941 */ /* 0x000fea0003800200 */
.L_x_22:
[----:B------:R-:W-:Y:S05]  /*0c70*/  WARPSYNC.ALL ;  /* 0x0000000000007948 */ /* 0x000fea0003800000 */
[----:B------:R-:W-:Y:S01]  /*0c80*/  NOP ;  /* 0x0000000000007918 */ /* 0x000fe20000000000 */
[----:B------:R-:W2:Y:S01]  /*0c90*/  LDC R5, c[0x0][0x39c] ;  /* 0x0000e700ff057b82 */ /* 0x000ea20000000800 */
[----:B------:R-:W-:Y:S01]  /*0ca0*/  BSSY.RECONVERGENT B2, `(.L_x_26) ;  /* 0x0000010000027945 */ /* 0x000fe20003800200 */
[----:B--2---:R-:W-:-:S05]  /*0cb0*/  VIADD R5, R5, 0xffffffff ;  /* 0xffffffff05057836 */ /* 0x004fca0000000000 */
[----:B------:R2:W-:Y:S01]  /*0cc0*/  @!P3 STS [UR8+0x24], R5 ;  /* 0x00002405ff00b988 */ /* 0x0005e20008000808 */
[----:B------:R-:W-:Y:S05]  /*0cd0*/  @P3 BRA `(.L_x_27) ;  /* 0x0000000000303947 */ /* 0x000fea0003800000 */
[----:B------:R-:W2:Y:S01]  /*0ce0*/  LDS R3, [UR8+0x34] ;  /* 0x00003408ff037984 */ /* 0x000ea20008000800 */
[----:B----4-:R-:W4:Y:S03]  /*0cf0*/  LDC.64 R6, c[0x0][0x3b0] ;  /* 0x0000ec00ff067b82 */ /* 0x010f260000000a00 */
[----:B---3-5:R-:W3:Y:S01]  /*0d00*/  LDS R2, [UR8+0x1c] ;  /* 0x00001c08ff027984 */ /* 0x028ee20008000800 */
        /* <DEDUP_REMOVED lines=9> */
.L_x_27:
[----:B------:R-:W-:Y:S05]  /*0da0*/  BSYNC.RECONVERGENT B2 ;  /* 0x0000000000027941 */ /* 0x000fea0003800200 */
.L_x_26:
[----:B------:R-:W-:Y:S04]  /*0db0*/  BSSY.RECONVERGENT B3, `(.L_x_28) ;  /* 0x000001a000037945 */ /* 0x000fe80003800200 */
[----:B------:R-:W-:Y:S04]  /*0dc0*/  BSSY.RELIABLE B2, `(.L_x_29) ;  /* 0x0000015000027945 */ /* 0x000fe80003800100 */
[----:B------:R-:W-:Y:S05]  /*0dd0*/  @P3 BRA `(.L_x_30) ;  /* 0x0000000000203947 */ /* 0x000fea0003800000 */
[----:B---345:R-:W3:Y:S02]  /*0de0*/  LDS R2, [UR8+0x34] ;  /* 0x00003408ff027984 */ /* 0x038ee40008000800 */
[----:B---3--:R-:W-:-:S05]  /*0df0*/  LOP3.LUT R2, R2, 0x38, RZ, 0xb8, !PT ;  /* 0x0000003802027812 */ /* 0x008fca00078eb8ff */
[----:B------:R3:W-:Y:S01]  /*0e00*/  STS [UR8+0x34], R2 ;  /* 0x00003402ff007988 */ /* 0x0007e20008000808 */
[----:B------:R-:W-:Y:S05]  /*0e10*/  @P3 BRA `(.L_x_31) ;  /* 0x0000000000203947 */ /* 0x000fea0003800000 */
[----:B---3--:R-:W3:Y:S01]  /*0e20*/  LDS R2, [UR8+0x8] ;  /* 0x00000808ff027984 */ /* 0x008ee20008000800 */
[----:B------:R-:W-:-:S05]  /*0e30*/  IMAD.MOV.U32 R3, RZ, RZ, 0x780 ;  /* 0x00000780ff037424 */ /* 0x000fca00078e00ff */
[----:B---3--:R-:W-:-:S05]  /*0e40*/  LOP3.LUT R2, R2, 0x300, R3, 0xd8, !PT ;  /* 0x0000030002027812 */ /* 0x008fca00078ed803 */
[----:B------:R3:W-:Y:S02]  /*0e50*/  STS [UR8+0x8], R2 ;  /* 0x00000802ff007988 */ /* 0x0007e40008000808 */
.L_x_30:
[----:B------:R-:W-:Y:S05]  /*0e60*/  @P3 BRA `(.L_x_32) ;  /* 0x0000000000283947 */ /* 0x000fea0003800000 */
[----:B---345:R-:W3:Y:S02]  /*0e70*/  LDS R2, [UR8+0x8] ;  /* 0x00000808ff027984 */ /* 0x038ee40008000800 */
[----:B---3--:R-:W-:-:S05]  /*0e80*/  LOP3.LUT R2, R2, 0x1800, RZ, 0xb8, !PT ;  /* 0x0000180002027812 */ /* 0x008fca00078eb8ff */
[----:B------:R4:W-:Y:S02]  /*0e90*/  STS [UR8+0x8], R2 ;  /* 0x00000802ff007988 */ /* 0x0009e40008000808 */
.L_x_31:
[----:B------:R-:W-:Y:S05]  /*0ea0*/  @P3 BREAK.RELIABLE B2 ;  /* 0x0000000000023942 */ /* 0x000fea0003800100 */
[----:B------:R-:W-:Y:S05]  /*0eb0*/  @P3 BRA `(.L_x_33) ;  /* 0x0000000000243947 */ /* 0x000fea0003800000 */
[----:B---34-:R-:W3:Y:S01]  /*0ec0*/  LDS R2, [UR8+0x8] ;  /* 0x00000808ff027984 */ /* 0x018ee20008000800 */
[----:B------:R-:W-:-:S05]  /*0ed0*/  IMAD.MOV.U32 R3, RZ, RZ, 0x6000 ;  /* 0x00006000ff037424 */ /* 0x000fca00078e00ff */
[----:B---3--:R-:W-:-:S04]  /*0ee0*/  LOP3.LUT R2, R2, 0x4000, R3, 0xd8, !PT ;  /* 0x0000400002027812 */ /* 0x008fc800078ed803 */
[----:B------:R-:W-:-:S05]  /*0ef0*/  LOP3.LUT R2, R2, 0x400000, RZ, 0xb8, !PT ;  /* 0x0040000002027812 */ /* 0x000fca00078eb8ff */
[----:B------:R3:W-:Y:S02]  /*0f00*/  STS [UR8+0x8], R2 ;  /* 0x00000802ff007988 */ /* 0x0007e40008000808 */
.L_x_32:
[----:B------:R-:W-:Y:S05]  /*0f10*/  BSYNC.RELIABLE B2 ;  /* 0x0000000000027941 */ /* 0x000fea0003800100 */
.L_x_29:
[----:B---345:R-:W3:Y:S02]  /*0f20*/  @!P3 LDS R2, [UR8+0x8] ;  /* 0x00000808ff02b984 */ /* 0x038ee40008000800 */
[----:B---3--:R-:W-:-:S05]  /*0f30*/  @!P3 LOP3.LUT R2, R2, 0x8000, RZ, 0xb8, !PT ;  /* 0x000080000202b812 */ /* 0x008fca00078eb8ff */
[----:B------:R5:W-:Y:S02]  /*0f40*/  @!P3 STS [UR8+0x8], R2 ;  /* 0x00000802ff00b988 */ /* 0x000be40008000808 */
.L_x_33:
[----:B------:R-:W-:Y:S05]  /*0f50*/  BSYNC.RECONVERGENT B3 ;  /* 0x0000000000037941 */ /* 0x000fea0003800200 */
.L_x_28:
[----:B------:R-:W-:Y:S05]  /*0f60*/  WARPSYNC.ALL ;  /* 0x0000000000007948 */ /* 0x000fea0003800000 */
[----:B------:R-:W-:Y:S01]  /*0f70*/  NOP ;  /* 0x0000000000007918 */ /* 0x000fe20000000000 */
[----:B------:R-:W-:-:S04]  /*0f80*/  UIADD3 UR5, UPT, UPT, UR4, 0x80, URZ ;  /* 0x0000008004057890 */ /* 0x000fc8000fffe0ff */
[----:B------:R-:W-:-:S04]  /*0f90*/  UIADD3 UR14, UP0, UPT, UR5, UR16, URZ ;  /* 0x00000010050e7290 */ /* 0x000fc8000ff1e0ff */
[----:B------:R-:W-:Y:S01]  /*0fa0*/  ULEA.HI.X.SX32 UR15, UR5, UR17, 0x1, UP0 ;  /* 0x00000011050f7291 */ /* 0x000fe200080f0eff */
[----:B------:R-:W-:Y:S11]  /*0fb0*/  @P0 BRA `(.L_x_34) ;  /* 0x0000000000300947 */ /* 0x000ff60003800000 */
[----:B---345:R-:W3:Y:S01]  /*0fc0*/  S2R R2, SR_LANEID ;  /* 0x0000000000027919 */ /* 0x038ee20000000000 */
[----:B------:R-:W-:Y:S05]  /*0fd0*/  WARPSYNC.ALL ;  /* 0x0000000000007948 */ /* 0x000fea0003800000 */
[----:B------:R-:W-:Y:S01]  /*0fe0*/  NOP ;  /* 0x0000000000007918 */ /* 0x000fe20000000000 */
[----:B---3--:R-:W-:-:S05]  /*0ff0*/  IMAD.SHL.U32 R6, R2, 0x4, RZ ;  /* 0x0000000402067824 */ /* 0x008fca00078e00ff */
[----:B------:R-:W3:Y:S01]  /*1000*/  LDS R7, [R6+UR8] ;  /* 0x0000000806077984 */ /* 0x000ee20008000800 */
[----:B------:R-:W-:-:S05]  /*1010*/  IADD3 R2, P1, PT, R6, UR14, RZ ;  /* 0x0000000e06027c10 */ /* 0x000fca000ff3e0ff */
[----:B------:R-:W-:-:S05]  /*1020*/  IMAD.X R3, RZ, RZ, UR15, P1 ;  /* 0x0000000fff037e24 */ /* 0x000fca00088e06ff */
[----:B---3--:R3:W4:Y:S01]  /*1030*/  ATOMG.E.EXCH.STRONG.GPU PT, RZ, [R2], R7 ;  /* 0x0000000702ff73a8 */ /* 0x00872200041ee100 */
[----:B------:R-:W-:-:S04]  /*1040*/  DEPBAR {5,4,3,2,1,0} ;  /* 0x0000003f0000791a */ /* 0x000fc80000000000 */
[----:B------:R-:W5:Y:S02]  /*1050*/  CCTL.E.C.LDCU.IV.DEEP [UR14] ;  /* 0x000000000e007540 */ /* 0x000f640009c08000 */
[----:B-----5:R3:W-:Y:S01]  /*1060*/  UTMACCTL.IV [UR14] ;  /* 0x000000000e0079b9 */ /* 0x0207e20008000000 */
[----:B------:R-:W-:Y:S01]  /*1070*/  NOP ;  /* 0x0000000000007918 */ /* 0x000fe20000000000 */
.L_x_34:
[----:B------:R-:W-:Y:S05]  /*1080*/  @P0 BRA `(.L_x_35) ;  /* 0x00000000000c0947 */ /* 0x000fea0003800000 */
[----:B------:R0:W-:Y:S01]  /*1090*/  UTMACMDFLUSH ;  /* 0x00000000000079b7 */ /* 0x0001e20000000000 */
[----:B------:R-:W-:Y:S05]  /*10a0*/  @P0 BRA `(.L_x_35) ;  /* 0x0000000000040947 */ /* 0x000fea0003800000 */
[----:B------:R-:W-:-:S04]  /*10b0*/  DEPBAR.LE SB0, 0x0 ;  /* 0x000080000000791a */ /* 0x000fc80000000000 */
.L_x_35:
[----:B------:R-:W-:Y:S05]  /*10c0*/  WARPSYNC.ALL ;  /* 0x0000000000007948 */ /* 0x000fea0003800000 */
[----:B------:R-:W-:Y:S01]  /*10d0*/  NOP ;  /* 0x0000000000007918 */ /* 0x000fe20000000000 */
[----:B----4-:R-:W-:Y:S06]  /*10e0*/  BAR.SYNC.DEFER_BLOCKING 0x0 ;  /* 0x0000000000007b1d */ /* 0x010fec0000010000 */
[----:B------:R-:W-:Y:S02]  /*10f0*/  BSSY.RECONVERGENT B3, `(.L_x_36) ;  /* 0x000000b000037945 */ /* 0x000fe40003800200 */
[----:B------:R-:W-:Y:S06]  /*1100*/  BAR.SYNC.DEFER_BLOCKING 0x0 ;  /* 0x0000000000007b1d */ /* 0x000fec0000010000 */
[----:B------:R4:W-:Y:S01]  /*1110*/  @!P0 STS [R10], RZ ;  /* 0x000000ff0a008388 */ /* 0x0009e20000000800 */
[----:B------:R-:W-:Y:S01]  /*1120*/  NOP ;  /* 0x0000000000007918 */ /* 0x000fe20000000000 */
[----:B------:R-:W-:Y:S05]  /*1130*/  @P3 BRA `(.L_x_37) ;  /* 0x0000000000183947 */ /* 0x000fea0003800000 */
[----:B---3-5:R-:W3:Y:S01]  /*1140*/  LDS R2, [UR8+0x8] ;  /* 0x00000808ff027984 */ /* 0x028ee20008000800 */
[----:B------:R-:W5:Y:S01]  /*1150*/  LDC.64 R6, c[0x0][0x390] ;  /* 0x0000e400ff067b82 */ /* 0x000f620000000a00 */
[----:B------:R-:W-:Y:S02]  /*1160*/  IMAD.MOV.U32 R3, RZ, RZ, 0x70 ;  /* 0x00000070ff037424 */ /* 0x000fe400078e00ff */
[----:B-----5:R5:W-:Y:S03]  /*1170*/  STS.64 [UR8], R6 ;  /* 0x00000006ff007988 */ /* 0x020be60008000a08 */
[----:B---3--:R-:W-:-:S05]  /*1180*/  LOP3.LUT R2, R2, 0x10, R3, 0xd8, !PT ;  /* 0x0000001002027812 */ /* 0x008fca00078ed803 */
[----:B------:R5:W-:Y:S02]  /*1190*/  STS [UR8+0x8], R2 ;  /* 0x00000802ff007988 */ /* 0x000be40008000808 */
.L_x_37:
[----:B---3--:R-:W-:Y:S05]  /*11a0*/  BSYNC.RECONVERGENT B3 ;  /* 0x0000000000037941 */ /* 0x008fea0003800200 */
.L_x_36:
[----:B------:R-:W-:Y:S04]  /*11b0*/  BSSY.RECONVERGENT B4, `(.L_x_38) ;  /* 0x0000011000047945 */ /* 0x000fe80003800200 */
[----:B------:R-:W-:Y:S04]  /*11c0*/  BSSY.RELIABLE B3, `(.L_x_39) ;  /* 0x000000e000037945 */ /* 0x000fe80003800100 */
[----:B------:R-:W-:Y:S05]  /*11d0*/  @P3 BRA `(.L_x_40) ;  /* 0x0000000000243947 */ /* 0x000fea0003800000 */
[----:B-----5:R-:W3:Y:S01]  /*11e0*/  LDS R2, [UR8+0x34] ;  /* 0x00003408ff027984 */ /* 0x020ee20008000800 */
[----:B------:R-:W-:-:S05]  /*11f0*/  IMAD.MOV.U32 R3, RZ, RZ, 0x3f000000 ;  /* 0x3f000000ff037424 */ /* 0x000fca00078e00ff */
[----:B---3--:R-:W-:-:S05]  /*1200*/  LOP3.LUT R2, R2, 0xff000000, R3, 0xb8, !PT ;  /* 0xff00000002027812 */ /* 0x008fca00078eb803 */
[----:B------:R3:W-:Y:S01]  /*1210*/  STS [UR8+0x34], R2 ;  /* 0x00003402ff007988 */ /* 0x0007e20008000808 */
[----:B------:R-:W-:Y:S05]  /*1220*/  @P3 BRA `(.L_x_41) ;  /* 0x00000000001c3947 */ /* 0x000fea0003800000 */
[----:B---3--:R-:W3:Y:S01]  /*1230*/  LDS R2, [UR8+0x38] ;  /* 0x00003808ff027984 */ /* 0x008ee20008000800 */
[----:B------:R-:W-:-:S05]  /*1240*/  IMAD.MOV.U32 R3, RZ, RZ, 0x7f ;  /* 0x0000007fff037424 */ /* 0x000fca00078e00ff */
[----:B---3--:R-:W-:-:S05]  /*1250*/  LOP3.LUT R2, R2, 0xff, R3, 0xb8, !PT ;  /* 0x000000ff02027812 */ /* 0x008fca00078eb803 */
[----:B------:R3:W-:Y:S02]  /*1260*/  STS [UR8+0x38], R2 ;  /* 0x00003802ff007988 */ /* 0x0007e40008000808 */
.L_x_40:
[----:B------:R-:W-:Y:S05]  /*1270*/  @P3 BREAK.RELIABLE B3 ;  /* 0x0000000000033942 */ /* 0x000fea0003800100 */
[----:B------:R-:W-:Y:S05]  /*1280*/  @P3 BRA `(.L_x_42) ;  /* 0x00000000000c3947 */ /* 0x000fea0003800000 */
[----:B------:R2:W-:Y:S02]  /*1290*/  STS [UR8+0x20], R5 ;  /* 0x00002005ff007988 */ /* 0x0005e40008000808 */
.L_x_41:
[----:B------:R-:W-:Y:S05]  /*12a0*/  BSYNC.RELIABLE B3 ;  /* 0x0000000000037941 */ /* 0x000fea0003800100 */
.L_x_39:
[----:B------:R2:W-:Y:S02]  /*12b0*/  @!P3 STS [UR8+0x24], R4 ;  /* 0x00002404ff00b988 */ /* 0x0005e40008000808 */
.L_x_42:
[----:B------:R-:W-:Y:S05]  /*12c0*/  BSYNC.RECONVERGENT B4 ;  /* 0x0000000000047941 */ /* 0x000fea0003800200 */
.L_x_38:
[----:B------:R-:W-:Y:S05]  /*12d0*/  WARPSYNC.ALL ;  /* 0x0000000000007948 */ /* 0x000fea0003800000 */
[----:B------:R-:W-:Y:S01]  /*12e0*/  NOP ;  /* 0x0000000000007918 */ /* 0x000fe20000000000 */
[----:B------:R-:W-:Y:S04]  /*12f0*/  BSSY.RECONVERGENT B4, `(.L_x_43) ;  /* 0x000000e000047945 */ /* 0x000fe80003800200 */
[----:B------:R-:W-:Y:S05]  /*1300*/  @P3 BRA `(.L_x_44) ;  /* 0x0000000000303947 */ /* 0x000fea0003800000 */
[----:B------:R-:W2:Y:S02]  /*1310*/  LDS R3, [UR8+0x34] ;  /* 0x00003408ff037984 */ /* 0x000ea40008000800 */
[----:B--2---:R-:W2:Y:S02]  /*1320*/  LDC.64 R4, c[0x0][0x3b8] ;  /* 0x0000ee00ff047b82 */ /* 0x004ea40000000a00 */
[----:B---3-5:R-:W3:Y:S01]  /*1330*/  LDS R2, [UR8+0x1c] ;  /* 0x00001c08ff027984 */ /* 0x028ee20008000800 */
[C---:B--2---:R-:W-:Y:S01]  /*1340*/  SHF.L.U64.HI R5, R4.reuse, 0x1, R5 ;  /* 0x0000000104057819 */ /* 0x044fe20000010205 */
[----:B------:R-:W-:-:S03]  /*1350*/  IMAD.SHL.U32 R4, R4, 0x2, RZ ;  /* 0x0000000204047824 */ /* 0x000fc600078e00ff */
[--C-:B------:R-:W-:Y:S02]  /*1360*/  SHF.R.U32.HI R7, RZ, 0x4, R5.reuse ;  /* 0x00000004ff077819 */ /* 0x100fe40000011605 */
[----:B------:R-:W-:-:S05]  /*1370*/  SHF.R.U64 R4, R4, 0x4, R5 ;  /* 0x0000000404047819 */ /* 0x000fca0000001205 */
[----:B------:R2:W-:Y:S01]  /*1380*/  STS [UR8+0xc], R4 ;  /* 0x00000c04ff007988 */ /* 0x0005e20008000808 */
[----:B------:R-:W-:Y:S02]  /*1390*/  LOP3.LUT R3, R3, 0x7, RZ, 0xb8, !PT ;  /* 0x0000000703037812 */ /* 0x000fe400078eb8ff */
[----:B---3--:R-:W-:-:S03]  /*13a0*/  LOP3.LUT R2, R2, 0xf, R7, 0xb8, !PT ;  /* 0x0000000f02027812 */ /* 0x008fc600078eb807 */
[----:B------:R2:W-:Y:S04]  /*13b0*/  STS [UR8+0x34], R3 ;  /* 0x00003403ff007988 */ /* 0x0005e80008000808 */
[----:B------:R2:W-:Y:S02]  /*13c0*/  STS [UR8+0x1c], R2 ;  /* 0x00001c02ff007988 */ /* 0x0005e40008000808 */
.L_x_44:
[----:B------:R-:W-:Y:S05]  /*13d0*/  BSYNC.RECONVERGENT B4 ;  /* 0x0000000000047941 */ /* 0x000fea0003800200 */
.L_x_43:
[----:B------:R-:W-:Y:S04]  /*13e0*/  BSSY.RECONVERGENT B5, `(.L_x_45) ;  /* 0x000001a000057945 */ /* 0x000fe80003800200 */
[----:B------:R-:W-:Y:S04]  /*13f0*/  BSSY.RELIABLE B4, `(.L_x_46) ;  /* 0x0000015000047945 */ /* 0x000fe80003800100 */
[----:B------:R-:W-:Y:S05]  /*1400*/  @P3 BRA `(.L_x_47) ;  /* 0x0000000000203947 */ /* 0x000fea0003800000 */
[----:B--23-5:R-:W2:Y:S02]  /*1410*/  LDS R2, [UR8+0x34] ;  /* 0x00003408ff027984 */ /* 0x02cea40008000800 */
[----:B--2---:R-:W-:-:S05]  /*1420*/  LOP3.LUT R2, R2, 0x38, RZ, 0xb8, !PT ;  /* 0x0000003802027812 */ /* 0x004fca00078eb8ff */
[----:B------:R2:W-:Y:S01]  /*1430*/  STS [UR8+0x34], R2 ;  /* 0x00003402ff007988 */ /* 0x0005e20008000808 */
[----:B------:R-:W-:Y:S05]  /*1440*/  @P3 BRA `(.L_x_48) ;  /* 0x0000000000203947 */ /* 0x000fea0003800000 */
[----:B--2---:R-:W2:Y:S01]  /*1450*/  LDS R2, [UR8+0x8] ;  /* 0x00000808ff027984 */ /* 0x004ea20008000800 */
[----:B------:R-:W-:-:S05]  /*1460*/  IMAD.MOV.U32 R3, RZ, RZ, 0x780 ;  /* 0x00000780ff037424 */ /* 0x000fca00078e00ff */
[----:B--2---:R-:W-:-:S05]  /*1470*/  LOP3.LUT R2, R2, 0x300, R3, 0xd8, !PT ;  /* 0x0000030002027812 */ /* 0x004fca00078ed803 */
[----:B------:R2:W-:Y:S02]  /*1480*/  STS [UR8+0x8], R2 ;  /* 0x00000802ff007988 */ /* 0x0005e40008000808 */
.L_x_47:
[----:B------:R-:W-:Y:S05]  /*1490*/  @P3 BRA `(.L_x_49) ;  /* 0x0000000000283947 */ /* 0x000fea0003800000 */
[----:B--23-5:R-:W2:Y:S02]  /*14a0*/  LDS R2, [UR8+0x8] ;  /* 0x00000808ff027984 */ /* 0x02cea40008000800 */
[----:B--2---:R-:W-:-:S05]  /*14b0*/  LOP3.LUT R2, R2, 0x1800, RZ, 0xb8, !PT ;  /* 0x0000180002027812 */ /* 0x004fca00078eb8ff */
[----:B------:R3:W-:Y:S02]  /*14c0*/  STS [UR8+0x8], R2 ;  /* 0x00000802ff007988 */ /* 0x0007e40008000808 */
.L_x_48:
[----:B------:R-:W-:Y:S05]  /*14d0*/  @P3 BREAK.RELIABLE B4 ;  /* 0x0000000000043942 */ /* 0x000fea0003800100 */
[----:B------:R-:W-:Y:S05]  /*14e0*/  @P3 BRA `(.L_x_50) ;  /* 0x0000000000243947 */ /* 0x000fea0003800000 */
[----:B--23--:R-:W2:Y:S01]  /*14f0*/  LDS R2, [UR8+0x8] ;  /* 0x00000808ff027984 */ /* 0x00cea20008000800 */
[----:B------:R-:W-:-:S05]  /*1500*/  IMAD.MOV.U32 R3, RZ, RZ, 0x6000 ;  /* 0x00006000ff037424 */ /* 0x000fca00078e00ff */
[----:B--2---:R-:W-:-:S04]  /*1510*/  LOP3.LUT R2, R2, 0x6000, R3, 0xd8, !PT ;  /* 0x0000600002027812 */ /* 0x004fc800078ed803 */
[----:B------:R-:W-:-:S05]  /*1520*/  LOP3.LUT R2, R2, 0x400000, RZ, 0xb8, !PT ;  /* 0x0040000002027812 */ /* 0x000fca00078eb8ff */
[----:B------:R2:W-:Y:S02]  /*1530*/  STS [UR8+0x8], R2 ;  /* 0x00000802ff007988 */ /* 0x0005e40008000808 */
.L_x_49:
[----:B------:R-:W-:Y:S05]  /*1540*/  BSYNC.RELIABLE B4 ;  /* 0x0000000000047941 */ /* 0x000fea0003800100 */
.L_x_46:
[----:B--23-5:R-:W2:Y:S02]  /*1550*/  @!P3 LDS R2, [UR8+0x8] ;  /* 0x00000808ff02b984 */ /* 0x02cea40008000800 */
[----:B--2---:R-:W-:-:S05]  /*1560*/  @!P3 LOP3.LUT R2, R2, 0x8000, RZ, 0xb8, !PT ;  /* 0x000080000202b812 */ /* 0x004fca00078eb8ff */
[----:B------:R5:W-:Y:S02]  /*1570*/  @!P3 STS [UR8+0x8], R2 ;  /* 0x00000802ff00b988 */ /* 0x000be40008000808 */
.L_x_50:
[----:B------:R-:W-:Y:S05]  /*1580*/  BSYNC.RECONVERGENT B5 ;  /* 0x0000000000057941 */ /* 0x000fea0003800200 */
.L_x_45:
[----:B------:R-:W-:Y:S05]  /*1590*/  WARPSYNC.ALL ;  /* 0x0000000000007948 */ /* 0x000fea0003800000 */
[----:B------:R-:W-:Y:S01]  /*15a0*/  NOP ;  /* 0x0000000000007918 */ /* 0x000fe20000000000 */
[----:B------:R-:W-:-:S04]  /*15b0*/  UIADD3 UR4, UPT, UPT, UR4, 0x100, URZ ;  /* 0x0000010004047890 */ /* 0x000fc8000fffe0ff */
[----:B------:R-:W-:-:S04]  /*15c0*/  UIADD3 UR23, UP0, UPT, UR4, UR16, URZ ;  /* 0x0000001004177290 */ /* 0x000fc8000ff1e0ff */
[----:B------:R-:W-:Y:S01]  /*15d0*/  ULEA.HI.X.SX32 UR28, UR4, UR17, 0x1, UP0 ;  /* 0x00000011041c7291 */ /* 0x000fe200080f0eff */
[----:B------:R-:W-:Y:S11]  /*15e0*/  @P0 BRA `(.L_x_51) ;  /* 0x0000000000380947 */ /* 0x000ff60003800000 */
[----:B--23-5:R-:W2:Y:S01]  /*15f0*/  S2R R2, SR_LANEID ;  /* 0x0000000000027919 */ /* 0x02cea20000000000 */
[----:B------:R-:W-:Y:S05]  /*1600*/  WARPSYNC.ALL ;  /* 0x0000000000007948 */ /* 0x000fea0003800000 */
[----:B------:R-:W-:Y:S01]  /*1610*/  NOP ;  /* 0x0000000000007918 */ /* 0x000fe20000000000 */
[----:B--2---:R-:W-:-:S05]  /*1620*/  IMAD.SHL.U32 R4, R2, 0x4, RZ ;  /* 0x0000000402047824 */ /* 0x004fca00078e00ff */
[----:B------:R-:W2:Y:S01]  /*1630*/  LDS R5, [R4+UR8] ;  /* 0x0000000804057984 */ /* 0x000ea20008000800 */
[----:B------:R-:W-:Y:S01]  /*1640*/  IADD3 R2, P1, PT, R4, UR23, RZ ;  /* 0x0000001704027c10 */ /* 0x000fe2000ff3e0ff */
[----:B------:R-:W-:-:S04]  /*1650*/  UMOV UR4, UR23 ;  /* 0x0000001700047c82 */ /* 0x000fc80008000000 */
[----:B------:R-:W-:Y:S01]  /*1660*/  IMAD.X R3, RZ, RZ, UR28, P1 ;  /* 0x0000001cff037e24 */ /* 0x000fe200088e06ff */
[----:B------:R-:W-:-:S04]  /*1670*/  UMOV UR5, UR28 ;  /* 0x0000001c00057c82 */ /* 0x000fc80008000000 */
[----:B--2---:R2:W3:Y:S01]  /*1680*/  ATOMG.E.EXCH.STRONG.GPU PT, RZ, [R2], R5 ;  /* 0x0000000502ff73a8 */ /* 0x0044e200041ee100 */
[----:B------:R-:W-:-:S04]  /*1690*/  DEPBAR {5,4,3,2,1,0} ;  /* 0x0000003f0000791a */ /* 0x000fc80000000000 */
[----:B------:R-:W5:Y:S02]  /*16a0*/  CCTL.E.C.LDCU.IV.DEEP [UR4] ;  /* 0x0000000004007540 */ /* 0x000f640009c08000 */
[----:B-----5:R2:W-:Y:S01]  /*16b0*/  UTMACCTL.IV [UR4] ;  /* 0x00000000040079b9 */ /* 0x0205e20008000000 */
[----:B------:R-:W-:Y:S01]  /*16c0*/  NOP ;  /* 0x0000000000007918 */ /* 0x000fe20000000000 */
.L_x_51:
[----:B------:R-:W-:Y:S05]  /*16d0*/  @P0 BRA `(.L_x_52) ;  /* 0x00000000000c0947 */ /* 0x000fea0003800000 */
[----:B------:R0:W-:Y:S01]  /*16e0*/  UTMACMDFLUSH ;  /* 0x00000000000079b7 */ /* 0x0001e20000000000 */
[----:B------:R-:W-:Y:S05]  /*16f0*/  @P0 BRA `(.L_x_52) ;  /* 0x0000000000040947 */ /* 0x000fea0003800000 */
[----:B------:R-:W-:-:S04]  /*1700*/  DEPBAR.LE SB0, 0x0 ;  /* 0x000080000000791a */ /* 0x000fc80000000000 */
.L_x_52:
[----:B------:R-:W-:Y:S05]  /*1710*/  WARPSYNC.ALL ;  /* 0x0000000000007948 */ /* 0x000fea0003800000 */
[----:B------:R-:W-:Y:S01]  /*1720*/  NOP ;  /* 0x0000000000007918 */ /* 0x000fe20000000000 */
[----:B---3--:R-:W-:Y:S01]  /*1730*/  BAR.SYNC.DEFER_BLOCKING 0x0 ;  /* 0x0000000000007b1d */ /* 0x008fe20000010000 */
[----:B------:R-:W-:Y:S01]  /*1740*/  ISETP.GE.AND P0, PT, R12, 0x1, PT ;  /* 0x000000010c00780c */ /* 0x000fe20003f06270 */
[----:B------:R-:W-:Y:S01]  /*1750*/  USHF.L.U32 UR27, UR6, 0x7, URZ ;  /* 0x00000007061b7899 */ /* 0x000fe200080006ff */
[----:B--2--5:R-:W-:Y:S01]  /*1760*/  SHF.R.U32.HI R2, RZ, 0x5, R0 ;  /* 0x00000005ff027819 */ /* 0x024fe20000011600 */
[----:B------:R-:W-:-:S02]  /*1770*/  USHF.L.U32 UR11, UR11, 0x7, URZ ;  /* 0x000000070b0b7899 */ /* 0x000fc400080006ff */
[----:B------:R-:W-:Y:S01]  /*1780*/  VOTEU.ALL UP0, P3 ;  /* 0x0000000000ff7886 */ /* 0x000fe20001800000 */
[----:B------:R-:W-:Y:S01]  /*1790*/  UMOV UR4, 0x1 ;  /* 0x0000000100047882 */ /* 0x000fe20000000000 */
[----:B------:R-:W-:Y:S01]  /*17a0*/  VOTEU.ALL UP1, P3 ;  /* 0x0000000000ff7886 */ /* 0x000fe20001820000 */
[----:B------:R-:W-:Y:S02]  /*17b0*/  R2UR UR22, R2 ;  /* 0x00000000021672ca */ /* 0x000fe400000e0000 */
[----:B------:R-:W-:-:S04]  /*17c0*/  @!UP0 UIADD3 UR16, UPT, UPT, -UR4, 0x100000, URZ ;  /* 0x0010000004108890 */ /* 0x000fc8000fffe1ff */
[----:B------:R-:W-:Y:S02]  /*17d0*/  @!UP0 USHF.L.U32 UR17, UR16, 0xb, URZ ;  /* 0x0000000b10118899 */ /* 0x000fe400080006ff */
[----:B------:R-:W-:Y:S02]  /*17e0*/  @!UP0 USHF.L.U32 UR16, UR16, 0x1, URZ ;  /* 0x0000000110108899 */ /* 0x000fe400080006ff */
[----:B------:R-:W-:-:S04]  /*17f0*/  @!UP0 UIADD3 UR4, UPT, UPT, -UR4, 0x100000, URZ ;  /* 0x0010000004048890 */ /* 0x000fc8000fffe1ff */
[----:B------:R-:W-:Y:S02]  /*1800*/  @!UP0 USHF.L.U32 UR5, UR4, 0xb, URZ ;  /* 0x0000000b04058899 */ /* 0x000fe400080006ff */
[----:B------:R-:W-:Y:S01]  /*1810*/  @!UP0 USHF.L.U32 UR4, UR4, 0x1, URZ ;  /* 0x0000000104048899 */ /* 0x000fe200080006ff */
[----:B------:R-:W-:Y:S01]  /*1820*/  VOTEU.ALL UP0, P3 ;  /* 0x0000000000ff7886 */ /* 0x000fe20001800000 */
[----:B------:R-:W2:Y:S04]  /*1830*/  FENCE.VIEW.ASYNC.S ;  /* 0x00000000000073c6 */ /* 0x000ea80000000000 */
[----:B--2---:R2:W3:Y:S06]  /*1840*/  @!UP0 SYNCS.EXCH.64 URZ, [UR8+0x4000], UR16 ;  /* 0x0040001008ff85b2 */ /* 0x0044ec0008000100 */
[----:B------:R2:W5:Y:S01]  /*1850*/  @!UP1 SYNCS.EXCH.64 URZ, [UR8+0x4010], UR4 ;  /* 0x0040100408ff95b2 */ /* 0x0005620008000100 */
[----:B------:R-:W-:Y:S05]  /*1860*/  @!P0 BRA `(.L_x_53) ;  /* 0x0000000400b88947 */ /* 0x000fea0003800000 */
[----:B---3-5:R-:W-:Y:S01]  /*1870*/  BAR.SYNC.DEFER_BLOCKING 0x0 ;  /* 0x0000000000007b1d */ /* 0x028fe20000010000 */
[----:B------:R-:W-:Y:S01]  /*1880*/  @!P3 IMAD.MOV.U32 R2, RZ, RZ, 0x4000 ;  /* 0x00004000ff02b424 */ /* 0x000fe200078e00ff */
[----:B------:R-:W-:Y:S02]  /*1890*/  ELECT P1, URZ, PT ;  /* 0x0000000000ff782f */ /* 0x000fe40003820000 */
[----:B------:R-:W-:Y:S02]  /*18a0*/  ELECT P0, URZ, PT ;  /* 0x0000000000ff782f */ /* 0x000fe40003800000 */
[C---:B------:R-:W-:Y:S01]  /*18b0*/  ISETP.LT.U32.AND P1, PT, R132.reuse, 0x20, P1 ;  /* 0x000000208400780c */ /* 0x040fe20000f21070 */
[----:B------:R-:W-:Y:S01]  /*18c0*/  UIADD3 UR24, UPT, UPT, UR8, 0x2000, URZ ;  /* 0x0000200008187890 */ /* 0x000fe2000fffe0ff */
[----:B------:R-:W-:Y:S01]  /*18d0*/  ISETP.LT.U32.AND P0, PT, R132, 0x20, P0 ;  /* 0x000000208400780c */ /* 0x000fe20000701070 */
[----:B--2---:R-:W-:Y:S02]  /*18e0*/  USHF.R.U32.HI UR4, URZ, 0x4, UR8 ;  /* 0x00000004ff047899 */ /* 0x004fe40008011608 */
[----:B------:R-:W-:-:S02]  /*18f0*/  USHF.R.U32.HI UR6, URZ, 0x4, UR24 ;  /* 0x00000004ff067899 */ /* 0x000fc40008011618 */
[----:B------:R-:W-:Y:S02]  /*1900*/  USGXT.U32 UR4, UR4, 0xe ;  /* 0x0000000e0404789a */ /* 0x000fe40008000000 */
[----:B------:R-:W-:Y:S01]  /*1910*/  USGXT.U32 UR6, UR6, 0xe ;  /* 0x0000000e0606789a */ /* 0x000fe20008000000 */
[----:B------:R-:W-:Y:S01]  /*1920*/  UMOV UR20, 0xfffffffe ;  /* 0xfffffffe00147882 */ /* 0x000fe20000000000 */
[----:B------:R-:W-:Y:S02]  /*1930*/  UMOV UR21, 0x7fffbfdf ;  /* 0x7fffbfdf00157882 */ /* 0x000fe40000000000 */
[----:B------:R-:W-:Y:S01]  /*1940*/  VOTEU.ANY UP0, P1 ;  /* 0x0000000000ff7886 */ /* 0x000fe20000800100 */
[----:B------:R-:W-:Y:S01]  /*1950*/  VOTEU.ANY UP2, P1 ;  /* 0x0000000000ff7886 */ /* 0x000fe20000840100 */
[----:B------:R-:W-:Y:S01]  /*1960*/  VOTEU.ANY UP1, P0 ;  /* 0x0000000000ff7886 */ /* 0x000fe20000020100 */
[----:B------:R-:W-:Y:S01]  /*1970*/  VOTEU.ANY UP3, P0 ;  /* 0x0000000000ff7886 */ /* 0x000fe20000060100 */
[----:B------:R-:W-:Y:S01]  /*1980*/  UMOV UR5, URZ ;  /* 0x000000ff00057c82 */ /* 0x000fe20008000000 */
[----:B------:R2:W-:Y:S01]  /*1990*/  @!P3 SYNCS.ARRIVE.TRANS64 RZ, [UR8+0x4000], R2 ;  /* 0x00400002ffffb9a7 */ /* 0x0005e20008000008 */
[----:B------:R3:W-:Y:S06]  /*19a0*/  MEMBAR.ALL.CTA ;  /* 0x0000000000007992 */ /* 0x0007ec0000008000 */
[----:B---3--:R-:W3:Y:S01]  /*19b0*/  FENCE.VIEW.ASYNC.S ;  /* 0x00000000000073c6 */ /* 0x008ee20000000000 */
[----:B------:R-:W-:Y:S01]  /*19c0*/  @UP0 UIADD3 UR9, UPT, UPT, UR8, 0x4000, URZ ;  /* 0x0000400008090890 */ /* 0x000fe2000fffe0ff */
[----:B------:R-:W-:Y:S01]  /*19d0*/  @UP0 UMOV UR10, URZ ;  /* 0x000000ff000a0c82 */ /* 0x000fe20008000000 */
[----:B------:R-:W-:Y:S01]  /*19e0*/  @UP1 UIADD3 UR25, UPT, UPT, UR8, 0x4000, URZ ;  /* 0x0000400008191890 */ /* 0x000fe2000fffe0ff */
[----:B------:R-:W-:Y:S01]  /*19f0*/  @UP1 UMOV UR26, URZ ;  /* 0x000000ff001a1c82 */ /* 0x000fe20008000000 */
[----:B------:R-:W-:Y:S01]  /*1a00*/  UMOV UR7, URZ ;  /* 0x000000ff00077c82 */ /* 0x000fe20008000000 */
[----:B------:R-:W-:-:S02]  /*1a10*/  UIADD3.64 UR18, UPT, UPT, UR4, -UR20, URZ ;  /* 0x8000001404127297 */ /* 0x000fc4000fffe0ff */
[----:B------:R-:W-:Y:S02]  /*1a20*/  UIADD3.64 UR20, UPT, UPT, UR6, -UR20, URZ ;  /* 0x8000001406147297 */ /* 0x000fe4000fffe0ff */
[----:B------:R-:W-:Y:S01]  /*1a30*/  UISETP.NE.U32.AND UP0, UPT, UR22, URZ, UPT ;  /* 0x000000ff1600728c */ /* 0x000fe2000bf05070 */
[----:B------:R-:W-:Y:S01]  /*1a40*/  UMOV UR16, UR4 ;  /* 0x0000000400107c82 */ /* 0x000fe20008000000 */
[----:B------:R-:W-:Y:S01]  /*1a50*/  UMOV UR17, 0x80004020 ;  /* 0x8000402000117882 */ /* 0x000fe20000000000 */
[----:B------:R-:W-:Y:S01]  /*1a60*/  UMOV UR7, 0x80004020 ;  /* 0x8000402000077882 */ /* 0x000fe20000000000 */
[----:B---3--:R-:W-:Y:S06]  /*1a70*/  BAR.SYNC.DEFER_BLOCKING 0x0 ;  /* 0x0000000000007b1d */ /* 0x008fec0000010000 */
[----:B------:R2:W-:Y:S02]  /*1a80*/  @UP2 UTMALDG.2D [UR8], [UR12] ;  /* 0x000000080c0025b4 */ /* 0x0005e40008008000 */
[----:B------:R-:W-:Y:S06]  /*1a90*/  BAR.SYNC.DEFER_BLOCKING 0x0 ;  /* 0x0000000000007b1d */ /* 0x000fec0000010000 */
[----:B------:R2:W-:Y:S02]  /*1aa0*/  @UP3 UTMALDG.2D [UR24], [UR14] ;  /* 0x000000180e0035b4 */ /* 0x0005e40008008000 */
[----:B------:R-:W-:Y:S06]  /*1ab0*/  BAR.SYNC.DEFER_BLOCKING 0x0 ;  /* 0x0000000000007b1d */ /* 0x000fec0000010000 */
[----:B------:R-:W3:Y:S02]  /*1ac0*/  SYNCS.PHASECHK.TRANS64.TRYWAIT P0, [UR8+0x4000], RZ ;  /* 0x004000ffff0075a7 */ /* 0x000ee40008001108 */
[----:B--23--:R-:W-:Y:S05]  /*1ad0*/  @!P0 BRA `(.L_x_54) ;  /* 0x0000000c00ac8947 */ /* 0x00cfea0003800000 */
.L_x_66:
[----:B------:R-:W-:Y:S05]  /*1ae0*/  BRA.U UP0, `(.L_x_55) ;  /* 0x00000001001c7547 */ /* 0x000fea000b800000 */
[----:B------:R-:W-:Y:S01]  /*1af0*/  UMOV UR4, 0x0 ;  /* 0x0000000000047882 */ /* 0x000fe20000000000 */
[----:B------:R-:W-:Y:S01]  /*1b00*/  UMOV UR5, 0x8200010 ;  /* 0x0820001000057882 */ /* 0x000fe20000000000 */
[----:B------:R-:W-:Y:S01]  /*1b10*/  UMOV UR24, 0x0 ;  /* 0x0000000000187882 */ /* 0x000fe20000000000 */
[----:B------:R-:W-:Y:S01]  /*1b20*/  UMOV UR25, 0x8200010 ;  /* 0x0820001000197882 */ /* 0x000fe20000000000 */
[----:B------:R2:W-:Y:S01]  /*1b30*/  UTCHMMA gdesc[UR16], gdesc[UR6], tmem[UR29], tmem[UR4], idesc[UR5], !UPT ;  /* 0x00ff0406100075ea */ /* 0x0005e2000f80001d */
[----:B------:R2:W-:Y:S01]  /*1b40*/  UTCHMMA gdesc[UR18], gdesc[UR20], tmem[UR29], tmem[UR24], idesc[UR25], UPT ;  /* 0x00ff1814120075ea */ /* 0x0005e2000b80001d */
[----:B------:R-:W-:Y:S02]  /*1b50*/  NOP ;  /* 0x0000000000007918 */ /* 0x000fe40000000000 */
.L_x_55:
[----:B------:R-:W-:Y:S01]  /*1b60*/  ELECT P0, URZ, PT ;  /* 0x0000000000ff782f */ /* 0x000fe20003800000 */
[----:B--2---:R-:W-:-:S03]  /*1b70*/  UIADD3 UR4, UPT, UPT, UR8, 0x4010, URZ ;  /* 0x0000401008047890 */ /* 0x004fc6000fffe0ff */
[----:B------:R-:W-:Y:S01]  /*1b80*/  ISETP.LT.U32.AND P0, PT, R132, 0x20, P0 ;  /* 0x000000208400780c */ /* 0x000fe20000701070 */
[----:B------:R-:W-:-:S12]  /*1b90*/  UMOV UR5, URZ ;  /* 0x000000ff00057c82 */ /* 0x000fd80008000000 */
[----:B------:R-:W-:Y:S01]  /*1ba0*/  VOTEU.ANY UP0, P0 ;  /* 0x0000000000ff7886 */ /* 0x000fe20000000100 */
[----:B------:R-:W-:Y:S01]  /*1bb0*/  VOTEU.ANY UP1, P0 ;  /* 0x0000000000ff7886 */ /* 0x000fe20000020100 */
[----:B------:R-:W-:-:S03]  /*1bc0*/  ISETP.GE.U32.AND P0, PT, R12, 0x21, PT ;  /* 0x000000210c00780c */ /* 0x000fc60003f06070 */
[----:B------:R-:W-:Y:S02]  /*1bd0*/  @UP0 UMOV UR9, UR4 ;  /* 0x0000000400090c82 */ /* 0x000fe40008000000 */
[----:B------:R2:W-:Y:S01]  /*1be0*/  @UP1 UTCBAR [UR9], URZ ;  /* 0x000000ff090013e9 */ /* 0x0005e200080000ff */
[----:B------:R-:W-:Y:S06]  /*1bf0*/  BAR.SYNC.DEFER_BLOCKING 0x0 ;  /* 0x0000000000007b1d */ /* 0x000fec0000010000 */
[----:B------:R-:W3:Y:S02]  /*1c00*/  SYNCS.PHASECHK.TRANS64.TRYWAIT P1, [UR8+0x4010], RZ ;  /* 0x004010ffff0075a7 */ /* 0x000ee40008021108 */
[----:B--23--:R-:W-:Y:S05]  /*1c10*/  @!P1 BRA `(.L_x_56) ;  /* 0x0000000c00689947 */ /* 0x00cfea0003800000 */
.L_x_67:
[----:B------:R-:W-:Y:S05]  /*1c20*/  @!P0 BRA `(.L_x_53) ;  /* 0x0000000000c88947 */ /* 0x000fea0003800000 */
[----:B------:R-:W-:Y:S01]  /*1c30*/  IMAD.MOV.U32 R2, RZ, RZ, 0x1 ;  /* 0x00000001ff027424 */ /* 0x000fe200078e00ff */
[----:B------:R-:W2:Y:S01]  /*1c40*/  LDCU UR32, c[0x0][0x3a0] ;  /* 0x00007400ff2077ac */ /* 0x000ea20008000800 */
[----:B------:R-:W-:-:S05]  /*1c50*/  UMOV UR10, 0x20 ;  /* 0x00000020000a7882 */ /* 0x000fca0000000000 */
.L_x_60:
[----:B------:R-:W-:Y:S01]  /*1c60*/  BAR.SYNC.DEFER_BLOCKING 0x0 ;  /* 0x0000000000007b1d */ /* 0x000fe20000010000 */
[----:B------:R-:W-:Y:S01]  /*1c70*/  @!P3 IMAD.MOV.U32 R3, RZ, RZ, 0x4000 ;  /* 0x00004000ff03b424 */ /* 0x000fe200078e00ff */
[----:B------:R-:W-:Y:S02]  /*1c80*/  ELECT P1, URZ, PT ;  /* 0x0000000000ff782f */ /* 0x000fe40003820000 */
[----:B------:R-:W-:Y:S02]  /*1c90*/  ELECT P0, URZ, PT ;  /* 0x0000000000ff782f */ /* 0x000fe40003800000 */
[C---:B------:R-:W-:Y:S01]  /*1ca0*/  ISETP.LT.U32.AND P1, PT, R132.reuse, 0x20, P1 ;  /* 0x000000208400780c */ /* 0x040fe20000f21070 */
[----:B------:R-:W-:Y:S01]  /*1cb0*/  UMOV UR26, UR10 ;  /* 0x0000000a001a7c82 */ /* 0x000fe20008000000 */
[----:B------:R-:W-:-:S11]  /*1cc0*/  ISETP.LT.U32.AND P0, PT, R132, 0x20, P0 ;  /* 0x000000208400780c */ /* 0x000fd60000701070 */
[----:B------:R-:W-:Y:S02]  /*1cd0*/  VOTEU.ANY UP0, P1 ;  /* 0x0000000000ff7886 */ /* 0x000fe40000800100 */
[----:B------:R-:W-:Y:S01]  /*1ce0*/  VOTEU.ANY UP1, P0 ;  /* 0x0000000000ff7886 */ /* 0x000fe20000020100 */
[----:B------:R3:W-:Y:S01]  /*1cf0*/  @!P3 SYNCS.ARRIVE.TRANS64 RZ, [UR8+0x4000], R3 ;  /* 0x00400003ffffb9a7 */ /* 0x0007e20008000008 */
[----:B------:R5:W-:Y:S06]  /*1d00*/  MEMBAR.ALL.CTA ;  /* 0x0000000000007992 */ /* 0x000bec0000008000 */
[----:B-----5:R-:W5:Y:S01]  /*1d10*/  FENCE.VIEW.ASYNC.S ;  /* 0x00000000000073c6 */ /* 0x020f620000000000 */
[----:B------:R-:W-:Y:S01]  /*1d20*/  @UP0 UIADD3 UR9, UPT, UPT, UR8, 0x4000, URZ ;  /* 0x0000400008090890 */ /* 0x000fe2000fffe0ff */
[----:B-----5:R-:W-:Y:S01]  /*1d30*/  VOTEU.ANY UP0, P1 ;  /* 0x0000000000ff7886 */ /* 0x020fe20000800100 */
[----:B------:R-:W-:-:S02]  /*1d40*/  @UP1 UIADD3 UR24, UPT, UPT, UR8, 0x2000, URZ ;  /* 0x0000200008181890 */ /* 0x000fc4000fffe0ff */
[----:B------:R-:W-:Y:S01]  /*1d50*/  @UP1 UIADD3 UR25, UPT, UPT, UR8, 0x4000, URZ ;  /* 0x0000400008191890 */ /* 0x000fe2000fffe0ff */
[----:B---3--:R-:W-:Y:S01]  /*1d60*/  IMAD.U32 R3, R2, -0x80000000, RZ ;  /* 0x8000000002037824 */ /* 0x008fe200078e00ff */
[----:B------:R-:W-:Y:S01]  /*1d70*/  VOTEU.ANY UP1, P0 ;  /* 0x0000000000ff7886 */ /* 0x000fe20000020100 */
[----:B------:R-:W-:Y:S06]  /*1d80*/  BAR.SYNC.DEFER_BLOCKING 0x0 ;  /* 0x0000000000007b1d */ /* 0x000fec0000010000 */
[----:B------:R3:W-:Y:S01]  /*1d90*/  @UP0 UTMALDG.2D [UR8], [UR12] ;  /* 0x000000080c0005b4 */ /* 0x0007e20008008000 */
[----:B------:R-:W-:Y:S01]  /*1da0*/  UISETP.NE.U32.AND UP0, UPT, UR22, URZ, UPT ;  /* 0x000000ff1600728c */ /* 0x000fe2000bf05070 */
[----:B------:R-:W-:Y:S06]  /*1db0*/  BAR.SYNC.DEFER_BLOCKING 0x0 ;  /* 0x0000000000007b1d */ /* 0x000fec0000010000 */
[----:B------:R3:W-:Y:S02]  /*1dc0*/  @UP1 UTMALDG.2D [UR24], [UR14] ;  /* 0x000000180e0015b4 */ /* 0x0007e40008008000 */
[----:B------:R-:W-:Y:S06]  /*1dd0*/  BAR.SYNC.DEFER_BLOCKING 0x0 ;  /* 0x0000000000007b1d */ /* 0x000fec0000010000 */
[----:B------:R-:W5:Y:S02]  /*1de0*/  SYNCS.PHASECHK.TRANS64.TRYWAIT P0, [UR8+0x4000], R3 ;  /* 0x00400003ff0075a7 */ /* 0x000f640008001108 */
[----:B---3-5:R-:W-:Y:S05]  /*1df0*/  @!P0 BRA `(.L_x_57) ;  /* 0x0000000800fc8947 */ /* 0x028fea0003800000 */
.L_x_68:
[----:B------:R-:W-:Y:S05]  /*1e00*/  BRA.U UP0, `(.L_x_58) ;  /* 0x00000001001c7547 */ /* 0x000fea000b800000 */
[----:B------:R-:W-:Y:S01]  /*1e10*/  UMOV UR24, 0x0 ;  /* 0x0000000000187882 */ /* 0x000fe20000000000 */
[----:B------:R-:W-:Y:S01]  /*1e20*/  UMOV UR25, 0x8200010 ;  /* 0x0820001000197882 */ /* 0x000fe20000000000 */
[----:B------:R-:W-:Y:S01]  /*1e30*/  UMOV UR30, 0x0 ;  /* 0x00000000001e7882 */ /* 0x000fe20000000000 */
[----:B------:R-:W-:Y:S01]  /*1e40*/  UMOV UR31, 0x8200010 ;  /* 0x08200010001f7882 */ /* 0x000fe20000000000 */
[----:B------:R3:W-:Y:S01]  /*1e50*/  UTCHMMA gdesc[UR16], gdesc[UR6], tmem[UR29], tmem[UR24], idesc[UR25], UPT ;  /* 0x00ff1806100075ea */ /* 0x0007e2000b80001d */
[----:B------:R3:W-:Y:S01]  /*1e60*/  UTCHMMA gdesc[UR18], gdesc[UR20], tmem[UR29], tmem[UR30], idesc[UR31], UPT ;  /* 0x00ff1e14120075ea */ /* 0x0007e2000b80001d */
[----:B------:R-:W-:Y:S02]  /*1e70*/  NOP ;  /* 0x0000000000007918 */ /* 0x000fe40000000000 */
.L_x_58:
[----:B------:R-:W-:-:S04]  /*1e80*/  ELECT P0, URZ, PT ;  /* 0x0000000000ff782f */ /* 0x000fc80003800000 */
[----:B------:R-:W-:-:S13]  /*1e90*/  ISETP.LT.U32.AND P0, PT, R132, 0x20, P0 ;  /* 0x000000208400780c */ /* 0x000fda0000701070 */
[----:B------:R-:W-:Y:S01]  /*1ea0*/  VOTEU.ANY UP0, P0 ;  /* 0x0000000000ff7886 */ /* 0x000fe20000000100 */
[----:B------:R-:W-:-:S04]  /*1eb0*/  VOTEU.ANY UP1, P0 ;  /* 0x0000000000ff7886 */ /* 0x000fc80000020100 */
[----:B------:R-:W-:Y:S02]  /*1ec0*/  @UP0 UMOV UR9, UR4 ;  /* 0x0000000400090c82 */ /* 0x000fe40008000000 */
[----:B------:R5:W-:Y:S01]  /*1ed0*/  @UP1 UTCBAR [UR9], URZ ;  /* 0x000000ff090013e9 */ /* 0x000be200080000ff */
[----:B------:R-:W-:Y:S06]  /*1ee0*/  BAR.SYNC.DEFER_BLOCKING 0x0 ;  /* 0x0000000000007b1d */ /* 0x000fec0000010000 */
[----:B------:R-:W3:Y:S02]  /*1ef0*/  SYNCS.PHASECHK.TRANS64.TRYWAIT P0, [UR8+0x4010], R3 ;  /* 0x00401003ff0075a7 */ /* 0x000ee40008001108 */
[----:B---3-5:R-:W-:Y:S05]  /*1f00*/  @!P0 BRA `(.L_x_59) ;  /* 0x0000000800c48947 */ /* 0x028fea0003800000 */
.L_x_69:
[----:B------:R-:W-:Y:S01]  /*1f10*/  UIADD3 UR10, UPT, UPT, UR10, 0x20, URZ ;  /* 0x000000200a0a7890 */ /* 0x000fe2000fffe0ff */
[----:B------:R-:W-:-:S03]  /*1f20*/  LOP3.LUT R2, R2, 0x1, RZ, 0x3c, !PT ;  /* 0x0000000102027812 */ /* 0x000fc600078e3cff */
[----:B--2---:R-:W-:-:S09]  /*1f30*/  UISETP.GE.AND UP0, UPT, UR10, UR32, UPT ;  /* 0x000000200a00728c */ /* 0x004fd2000bf06270 */
[----:B------:R-:W-:Y:S05]  /*1f40*/  BRA.U !UP0, `(.L_x_60) ;  /* 0xfffffffd08447547 */ /* 0x000fea000b83ffff */
.L_x_53:
[----:B---3-5:R-:W-:Y:S06]  /*1f50*/  BAR.SYNC.DEFER_BLOCKING 0x0 ;  /* 0x0000000000007b1d */ /* 0x028fec0000010000 */
[----:B------:R-:W-:Y:S04]  /*1f60*/  BSSY.RECONVERGENT B5, `(.L_x_61) ;  /* 0x0000004000057945 */ /* 0x000fe80003800200 */
[----:B------:R-:W-:Y:S05]  /*1f70*/  @P3 BRA `(.L_x_62) ;  /* 0x0000000000083947 */ /* 0x000fea0003800000 */
[----:B------:R-:W3:Y:S02]  /*1f80*/  SYNCS.CCTL.IV [UR8+0x4000] ;  /* 0x00400000ff0079b1 */ /* 0x000ee40008000008 */
[----:B---3--:R-:W3:Y:S02]  /*1f90*/  SYNCS.CCTL.IV [UR8+0x4010] ;  /* 0x00401000ff0079b1 */ /* 0x008ee40008000008 */
.L_x_62:
[----:B--2---:R-:W-:Y:S05]  /*1fa0*/  BSYNC.RECONVERGENT B5 ;  /* 0x0000000000057941 */ /* 0x004fea0003800200 */
.L_x_61:
[----:B------:R-:W-:Y:S01]  /*1fb0*/  USHF.L.U32 UR4, UR22, 0x15, URZ ;  /* 0x0000001516047899 */ /* 0x000fe200080006ff */
[C---:B------:R-:W-:Y:S01]  /*1fc0*/  IMAD.SHL.U32 R2, R0.reuse, 0x80, RZ ;  /* 0x0000008000027824 */ /* 0x040fe200078e00ff */
[----:B------:R-:W-:Y:S01]  /*1fd0*/  ELECT P0, URZ, PT ;  /* 0x0000000000ff782f */ /* 0x000fe20003800000 */
[----:B------:R-:W-:Y:S01]  /*1fe0*/  IMAD.SHL.U32 R3, R0, 0x10, RZ ;  /* 0x0000001000037824 */ /* 0x000fe200078e00ff */
[----:B------:R-:W-:Y:S02]  /*1ff0*/  ULOP3.LUT UR4, UR4, 0x600000, URZ, 0xc0, !UPT ;  /* 0x0060000004047892 */ /* 0x000fe4000f8ec0ff */
[----:B------:R-:W-:Y:S01]  /*2000*/  LOP3.LUT R0, R2, 0x3f80, RZ, 0xc0, !PT ;  /* 0x00003f8002007812 */ /* 0x000fe200078ec0ff */
[----:B------:R-:W-:Y:S01]  /*2010*/  ULOP3.LUT UR22, UR22, 0x1, URZ, 0xc0, !UPT ;  /* 0x0000000116167892 */ /* 0x000fe2000f8ec0ff */
[----:B------:R-:W-:Y:S01]  /*2020*/  ISETP.LT.U32.AND P0, PT, R132, 0x40, P0 ;  /* 0x000000408400780c */ /* 0x000fe20000701070 */
[----:B------:R-:W-:Y:S01]  /*2030*/  UIADD3 UR4, UPT, UPT, UR29, UR4, URZ ;  /* 0x000000041d047290 */ /* 0x000fe2000fffe0ff */
[----:B------:R-:W-:Y:S01]  /*2040*/  LOP3.LUT R0, R0, 0x70, R3, 0xf8, !PT ;  /* 0x0000007000007812 */ /* 0x000fe200078ef803 */
[----:B------:R-:W-:-:S02]  /*2050*/  ULEA UR13, UR22, UR27, 0x6 ;  /* 0x0000001b160d7291 */ /* 0x000fc4000f8e30ff */
[----:B------:R-:W-:Y:S01]  /*2060*/  ULEA UR12, UR22, UR8, 0xe ;  /* 0x00000008160c7291 */ /* 0x000fe2000f8e70ff */
[C---:B------:R-:W-:Y:S01]  /*2070*/  LOP3.LUT R2, R0.reuse, 0x10, RZ, 0x3c, !PT ;  /* 0x0000001000027812 */ /* 0x040fe200078e3cff */
[----:B------:R-:W-:Y:S01]  /*2080*/  UMOV UR14, UR11 ;  /* 0x0000000b000e7c82 */ /* 0x000fe20008000000 */
[----:B------:R-:W-:Y:S02]  /*2090*/  LOP3.LUT R3, R0, 0x20, RZ, 0x3c, !PT ;  /* 0x0000002000037812 */ /* 0x000fe400078e3cff */
[----:B----4-:R-:W2:Y:S01]  /*20a0*/  LDTM.x128 R4, tmem[UR4] ;  /* 0x00000004000479ee */ /* 0x010ea200083c0000 */
[----:B------:R-:W-:Y:S02]  /*20b0*/  NOP ;  /* 0x0000000000007918 */ /* 0x000fe40000000000 */
[----:B--2---:R-:W-:Y:S01]  /*20c0*/  VOTEU.ANY UP0, P0 ;  /* 0x0000000000ff7886 */ /* 0x004fe20000000100 */
[----:B------:R-:W-:-:S04]  /*20d0*/  VOTEU.ANY UP1, P0 ;  /* 0x0000000000ff7886 */ /* 0x000fc80000020100 */
[----:B------:R-:W-:Y:S01]  /*20e0*/  @UP0 UMOV UR4, UR23 ;  /* 0x0000001700040c82 */ /* 0x000fe20008000000 */
[----:B------:R-:W-:Y:S01]  /*20f0*/  @UP0 UMOV UR5, UR28 ;  /* 0x0000001c00050c82 */ /* 0x000fe20008000000 */
[----:B---3--:R-:W-:Y:S01]  /*2100*/  BAR.SYNC.DEFER_BLOCKING 0x0 ;  /* 0x0000000000007b1d */ /* 0x008fe20000010000 */
[----:B------:R-:W-:Y:S02]  /*2110*/  F2FP.F16.F32.PACK_AB R4, R5, R4 ;  /* 0x000000040504723e */ /* 0x000fe400000000ff */
[----:B------:R-:W-:Y:S02]  /*2120*/  F2FP.F16.F32.PACK_AB R68, R69, R68 ;  /* 0x000000444544723e */ /* 0x000fe400000000ff */
[----:B------:R-:W-:Y:S02]  /*2130*/  F2FP.F16.F32.PACK_AB R5, R7, R6 ;  /* 0x000000060705723e */ /* 0x000fe400000000ff */
[----:B------:R-:W-:Y:S02]  /*2140*/  F2FP.F16.F32.PACK_AB R12, R13, R12 ;  /* 0x0000000c0d0c723e */ /* 0x000fe400000000ff */
[----:B------:R-:W-:-:S02]  /*2150*/  F2FP.F16.F32.PACK_AB R69, R71, R70 ;  /* 0x000000464745723e */ /* 0x000fc400000000ff */
[----:B------:R-:W-:Y:S02]  /*2160*/  F2FP.F16.F32.PACK_AB R76, R77, R76 ;  /* 0x0000004c4d4c723e */ /* 0x000fe400000000ff */
[----:B------:R-:W-:Y:S02]  /*2170*/  F2FP.F16.F32.PACK_AB R6, R9, R8 ;  /* 0x000000080906723e */ /* 0x000fe400000000ff */
[----:B------:R-:W-:Y:S02]  /*2180*/  F2FP.F16.F32.PACK_AB R7, R11, R10 ;  /* 0x0000000a0b07723e */ /* 0x000fe400000000ff */
[----:B------:R-:W-:Y:S02]  /*2190*/  F2FP.F16.F32.PACK_AB R13, R15, R14 ;  /* 0x0000000e0f0d723e */ /* 0x000fe400000000ff */
[----:B------:R-:W-:Y:S01]  /*21a0*/  F2FP.F16.F32.PACK_AB R20, R21, R20 ;  /* 0x000000141514723e */ /* 0x000fe200000000ff */
[----:B------:R2:W-:Y:S01]  /*21b0*/  STS.128 [R0+UR8], R4 ;  /* 0x0000000400007988 */ /* 0x0005e20008000c08 */
[----:B------:R-:W-:-:S02]  /*21c0*/  F2FP.F16.F32.PACK_AB R70, R73, R72 ;  /* 0x000000484946723e */ /* 0x000fc400000000ff */
[----:B------:R-:W-:Y:S02]  /*21d0*/  F2FP.F16.F32.PACK_AB R71, R75, R74 ;  /* 0x0000004a4b47723e */ /* 0x000fe400000000ff */
[----:B------:R-:W-:Y:S02]  /*21e0*/  F2FP.F16.F32.PACK_AB R77, R79, R78 ;  /* 0x0000004e4f4d723e */ /* 0x000fe400000000ff */
[----:B------:R-:W-:Y:S01]  /*21f0*/  F2FP.F16.F32.PACK_AB R84, R85, R84 ;  /* 0x000000545554723e */ /* 0x000fe200000000ff */
[----:B------:R3:W-:Y:S01]  /*2200*/  STS.128 [R0+UR8+0x4000], R68 ;  /* 0x0040004400007988 */ /* 0x0007e20008000c08 */
[----:B------:R-:W-:Y:S02]  /*2210*/  F2FP.F16.F32.PACK_AB R14, R17, R16 ;  /* 0x00000010110e723e */ /* 0x000fe400000000ff */
[----:B------:R-:W-:Y:S02]  /*2220*/  F2FP.F16.F32.PACK_AB R15, R19, R18 ;  /* 0x00000012130f723e */ /* 0x000fe400000000ff */
[----:B------:R-:W-:-:S02]  /*2230*/  F2FP.F16.F32.PACK_AB R21, R23, R22 ;  /* 0x000000161715723e */ /* 0x000fc400000000ff */
[----:B------:R-:W-:Y:S01]  /*2240*/  F2FP.F16.F32.PACK_AB R28, R29, R28 ;  /* 0x0000001c1d1c723e */ /* 0x000fe200000000ff */
[----:B------:R4:W-:Y:S01]  /*2250*/  STS.128 [R2+UR8], R12 ;  /* 0x0000000c02007988 */ /* 0x0009e20008000c08 */
[----:B------:R-:W-:Y:S02]  /*2260*/  F2FP.F16.F32.PACK_AB R78, R81, R80 ;  /* 0x00000050514e723e */ /* 0x000fe400000000ff */
[----:B------:R-:W-:Y:S02]  /*2270*/  F2FP.F16.F32.PACK_AB R79, R83, R82 ;  /* 0x00000052534f723e */ /* 0x000fe400000000ff */
[----:B------:R-:W-:Y:S02]  /*2280*/  F2FP.F16.F32.PACK_AB R85, R87, R86 ;  /* 0x000000565755723e */ /* 0x000fe400000000ff */
[----:B------:R-:W-:Y:S01]  /*2290*/  F2FP.F16.F32.PACK_AB R92, R93, R92 ;  /* 0x0000005c5d5c723e */ /* 0x000fe200000000ff */
[----:B------:R4:W-:Y:S01]  /*22a0*/  STS.128 [R2+UR8+0x4000], R76 ;  /* 0x0040004c02007988 */ /* 0x0009e20008000c08 */
[----:B------:R-:W-:-:S02]  /*22b0*/  F2FP.F16.F32.PACK_AB R22, R25, R24 ;  /* 0x000000181916723e */ /* 0x000fc400000000ff */
[----:B------:R-:W-:Y:S02]  /*22c0*/  F2FP.F16.F32.PACK_AB R23, R27, R26 ;  /* 0x0000001a1b17723e */ /* 0x000fe400000000ff */
[----:B------:R-:W-:Y:S02]  /*22d0*/  F2FP.F16.F32.PACK_AB R29, R31, R30 ;  /* 0x0000001e1f1d723e */ /* 0x000fe400000000ff */
[----:B------:R-:W-:Y:S01]  /*22e0*/  F2FP.F16.F32.PACK_AB R36, R37, R36 ;  /* 0x000000242524723e */ /* 0x000fe200000000ff */
[----:B------:R4:W-:Y:S01]  /*22f0*/  STS.128 [R3+UR8], R20 ;  /* 0x0000001403007988 */ /* 0x0009e20008000c08 */
[----:B------:R-:W-:Y:S02]  /*2300*/  F2FP.F16.F32.PACK_AB R86, R89, R88 ;  /* 0x000000585956723e */ /* 0x000fe400000000ff */
[----:B------:R-:W-:Y:S02]  /*2310*/  F2FP.F16.F32.PACK_AB R87, R91, R90 ;  /* 0x0000005a5b57723e */ /* 0x000fe400000000ff */
[----:B------:R-:W-:-:S02]  /*2320*/  F2FP.F16.F32.PACK_AB R93, R95, R94 ;  /* 0x0000005e5f5d723e */ /* 0x000fc400000000ff */
[----:B------:R-:W-:Y:S01]  /*2330*/  F2FP.F16.F32.PACK_AB R100, R101, R100 ;  /* 0x000000646564723e */ /* 0x000fe200000000ff */
[----:B------:R4:W-:Y:S01]  /*2340*/  STS.128 [R3+UR8+0x4000], R84 ;  /* 0x0040005403007988 */ /* 0x0009e20008000c08 */
        /* <DEDUP_REMOVED lines=8> */
[----:B------:R-:W-:Y:S02]  /*23d0*/  LOP3.LUT R8, R0, 0x30, RZ, 0x3c, !PT ;  /* 0x0000003000087812 */ /* 0x000fe400078e3cff */
[----:B------:R-:W-:Y:S02]  /*23e0*/  F2FP.F16.F32.PACK_AB R38, R41, R40 ;  /* 0x000000282926723e */ /* 0x000fe400000000ff */
[----:B------:R-:W-:Y:S01]  /*23f0*/  F2FP.F16.F32.PACK_AB R39, R43, R42 ;  /* 0x0000002a2b27723e */ /* 0x000fe200000000ff */
[----:B------:R4:W-:Y:S01]  /*2400*/  STS.128 [R8+UR8], R28 ;  /* 0x0000001c08007988 */ /* 0x0009e20008000c08 */
[----:B------:R-:W-:-:S02]  /*2410*/  F2FP.F16.F32.PACK_AB R45, R47, R46 ;  /* 0x0000002e2f2d723e */ /* 0x000fc400000000ff */
[----:B------:R-:W-:Y:S01]  /*2420*/  F2FP.F16.F32.PACK_AB R52, R53, R52 ;  /* 0x000000343534723e */ /* 0x000fe200000000ff */
[----:B------:R4:W-:Y:S01]  /*2430*/  STS.128 [R8+UR8+0x4000], R92 ;  /* 0x0040005c08007988 */ /* 0x0009e20008000c08 */
[----:B------:R-:W-:Y:S02]  /*2440*/  F2FP.F16.F32.PACK_AB R102, R105, R104 ;  /* 0x000000686966723e */ /* 0x000fe400000000ff */
[----:B------:R-:W-:Y:S02]  /*2450*/  F2FP.F16.F32.PACK_AB R103, R107, R106 ;  /* 0x0000006a6b67723e */ /* 0x000fe400000000ff */
[----:B------:R-:W-:Y:S02]  /*2460*/  F2FP.F16.F32.PACK_AB R109, R111, R110 ;  /* 0x0000006e6f6d723e */ /* 0x000fe400000000ff */
[----:B------:R-:W-:Y:S02]  /*2470*/  F2FP.F16.F32.PACK_AB R116, R117, R116 ;  /* 0x000000747574723e */ /* 0x000fe400000000ff */
[----:B------:R-:W-:-:S02]  /*2480*/  LOP3.LUT R9, R0, 0x40, RZ, 0x3c, !PT ;  /* 0x0000004000097812 */ /* 0x000fc400078e3cff */
[----:B------:R-:W-:Y:S02]  /*2490*/  F2FP.F16.F32.PACK_AB R46, R49, R48 ;  /* 0x00000030312e723e */ /* 0x000fe400000000ff */
[----:B------:R-:W-:Y:S01]  /*24a0*/  F2FP.F16.F32.PACK_AB R47, R51, R50 ;  /* 0x00000032332f723e */ /* 0x000fe200000000ff */
[----:B------:R4:W-:Y:S01]  /*24b0*/  STS.128 [R9+UR8], R36 ;  /* 0x0000002409007988 */ /* 0x0009e20008000c08 */
[----:B------:R-:W-:Y:S02]  /*24c0*/  F2FP.F16.F32.PACK_AB R53, R55, R54 ;  /* 0x000000363735723e */ /* 0x000fe400000000ff */
[----:B------:R-:W-:Y:S01]  /*24d0*/  F2FP.F16.F32.PACK_AB R60, R61, R60 ;  /* 0x0000003c3d3c723e */ /* 0x000fe200000000ff */
[----:B------:R4:W-:Y:S01]  /*24e0*/  STS.128 [R9+UR8+0x4000], R100 ;  /* 0x0040006409007988 */ /* 0x0009e20008000c08 */
[----:B------:R-:W-:Y:S02]  /*24f0*/  F2FP.F16.F32.PACK_AB R110, R113, R112 ;  /* 0x00000070716e723e */ /* 0x000fe400000000ff */
[----:B------:R-:W-:-:S02]  /*2500*/  F2FP.F16.F32.PACK_AB R111, R115, R114 ;  /* 0x00000072736f723e */ /* 0x000fc400000000ff */
        /* <DEDUP_REMOVED lines=11> */
[----:B--2---:R-:W-:Y:S02]  /*25c0*/  LOP3.LUT R4, R0, 0x60, RZ, 0x3c, !PT ;  /* 0x0000006000047812 */ /* 0x004fe400078e3cff */
[----:B------:R-:W-:Y:S02]  /*25d0*/  F2FP.F16.F32.PACK_AB R62, R65, R64 ;  /* 0x00000040413e723e */ /* 0x000fe400000000ff */
[----:B------:R-:W-:Y:S01]  /*25e0*/  F2FP.F16.F32.PACK_AB R63, R67, R66 ;  /* 0x00000042433f723e */ /* 0x000fe200000000ff */
[----:B------:R4:W-:Y:S01]  /*25f0*/  STS.128 [R4+UR8], R52 ;  /* 0x0000003404007988 */ /* 0x0009e20008000c08 */
[----:B------:R-:W-:-:S02]  /*2600*/  F2FP.F16.F32.PACK_AB R126, R129, R128 ;  /* 0x00000080817e723e */ /* 0x000fc400000000ff */
[----:B------:R-:W-:Y:S01]  /*2610*/  F2FP.F16.F32.PACK_AB R127, R131, R130 ;  /* 0x00000082837f723e */ /* 0x000fe200000000ff */
[----:B------:R4:W-:Y:S01]  /*2620*/  STS.128 [R4+UR8+0x4000], R116 ;  /* 0x0040007404007988 */ /* 0x0009e20008000c08 */
[----:B---3--:R-:W-:-:S05]  /*2630*/  LOP3.LUT R0, R0, 0x70, RZ, 0x3c, !PT ;  /* 0x0000007000007812 */ /* 0x008fca00078e3cff */
[----:B------:R4:W-:Y:S04]  /*2640*/  STS.128 [R0+UR8], R60 ;  /* 0x0000003c00007988 */ /* 0x0009e80008000c08 */
[----:B------:R4:W-:Y:S01]  /*2650*/  STS.128 [R0+UR8+0x4000], R124 ;  /* 0x0040007c00007988 */ /* 0x0009e20008000c08 */
[----:B------:R2:W-:Y:S06]  /*2660*/  MEMBAR.ALL.CTA ;  /* 0x0000000000007992 */ /* 0x0005ec0000008000 */
[----:B--2---:R-:W2:Y:S02]  /*2670*/  FENCE.VIEW.ASYNC.S ;  /* 0x00000000000073c6 */ /* 0x004ea40000000000 */
[----:B--2---:R-:W-:Y:S06]  /*2680*/  BAR.SYNC.DEFER_BLOCKING 0x0 ;  /* 0x0000000000007b1d */ /* 0x004fec0000010000 */
[----:B------:R4:W-:Y:S01]  /*2690*/  @UP1 UTMASTG.2D [UR12], [UR4] ;  /* 0x0000000c040013b5 */ /* 0x0009e20008008000 */
[----:B------:R0:W-:Y:S01]  /*26a0*/  UTMACMDFLUSH ;  /* 0x00000000000079b7 */ /* 0x0001e20000000000 */
[----:B------:R-:W-:-:S04]  /*26b0*/  DEPBAR.LE SB0, 0x0 ;  /* 0x000080000000791a */ /* 0x000fc80000000000 */
[----:B------:R-:W-:Y:S08]  /*26c0*/  BAR.SYNC.DEFER_BLOCKING 0x0 ;  /* 0x0000000000007b1d */ /* 0x000ff00000010000 */
[----:B------:R-:W-:Y:S06]  /*26d0*/  BAR.SYNC.DEFER_BLOCKING 0x0 ;  /* 0x0000000000007b1d */ /* 0x000fec0000010000 */
[----:B----4-:R-:W-:Y:S05]  /*26e0*/  @P2 BRA `(.L_x_63) ;  /* 0x0000000000a02947 */ /* 0x010fea0003800000 */
[----:B------:R-:W2:Y:S01]  /*26f0*/  S2UR UR5, SR_CgaCtaId ;  /* 0x00000000000579c3 */ /* 0x000ea20000008800 */
[----:B------:R-:W-:Y:S01]  /*2700*/  NOP ;  /* 0x0000000000007918 */ /* 0x000fe20000000000 */
[----:B------:R-:W-:Y:S01]  /*2710*/  UMOV UR4, 0x50 ;  /* 0x0000005000047882 */ /* 0x000fe20000000000 */
[----:B------:R-:W-:Y:S02]  /*2720*/  IMAD.U32 R0, RZ, RZ, UR29 ;  /* 0x0000001dff007e24 */ /* 0x000fe4000f8e00ff */
[----:B------:R-:W-:Y:S02]  /*2730*/  IMAD.MOV.U32 R3, RZ, RZ, 0xf ;  /* 0x0000000fff037424 */ /* 0x000fe400078e00ff */
[----:B------:R-:W-:Y:S01]  /*2740*/  IMAD.MOV.U32 R7, RZ, RZ, 0x1 ;  /* 0x00000001ff077424 */ /* 0x000fe200078e00ff */
[----:B------:R-:W-:-:S04]  /*2750*/  LOP3.LUT R0, R0, 0xffff, RZ, 0xc0, !PT ;  /* 0x0000ffff00007812 */ /* 0x000fc800078ec0ff */
[----:B------:R-:W-:-:S05]  /*2760*/  SHF.R.U32.HI R0, RZ, 0x5, R0 ;  /* 0x00000005ff007819 */ /* 0x000fca0000011600 */
[----:B------:R-:W-:Y:S01]  /*2770*/  VIADD R2, R0, 0x10 ;  /* 0x0000001000027836 */ /* 0x000fe20000000000 */
[----:B------:R-:W-:Y:S01]  /*2780*/  SHF.L.U32 R0, R3, R0, RZ ;  /* 0x0000000003007219 */ /* 0x000fe200000006ff */
[----:B--2---:R-:W-:-:S03]  /*2790*/  ULEA UR6, UR5, UR4, 0x18 ;  /* 0x0000000405067291 */ /* 0x004fc6000f8ec0ff */
[----:B------:R-:W-:-:S04]  /*27a0*/  SHF.L.U32 R3, R7, R2, RZ ;  /* 0x0000000207037219 */ /* 0x000fc800000006ff */
[----:B------:R-:W-:Y:S02]  /*27b0*/  LOP3.LUT R0, R3, R0, RZ, 0xfc, !PT ;  /* 0x0000000003007212 */ /* 0x000fe400078efcff */
[----:B------:R-:W2:Y:S02]  /*27c0*/  LDS R5, [UR6] ;  /* 0x00000006ff057984 */ /* 0x000ea40008000800 */
[C---:B------:R-:W-:Y:S02]  /*27d0*/  LOP3.LUT R2, R0.reuse, 0xffff, RZ, 0xc0, !PT ;  /* 0x0000ffff00027812 */ /* 0x040fe400078ec0ff */
[----:B--2---:R-:W-:-:S04]  /*27e0*/  LOP3.LUT R3, R0, 0xffff, R5, 0x80, !PT ;  /* 0x0000ffff00037812 */ /* 0x004fc800078e8005 */
[----:B------:R-:W-:-:S13]  /*27f0*/  ISETP.NE.AND P0, PT, R3, R2, PT ;  /* 0x000000020300720c */ /* 0x000fda0003f05270 */
[----:B------:R-:W-:Y:S05]  /*2800*/  @P0 BRA `(.L_x_64) ;  /* 0x0000000000500947 */ /* 0x000fea0003800000 */
[----:B------:R-:W-:Y:S02]  /*2810*/  SHF.R.U32.HI R5, RZ, 0x10, R5 ;  /* 0x00000010ff057819 */ /* 0x000fe40000011605 */
[----:B------:R-:W-:-:S04]  /*2820*/  SHF.R.U32.HI R2, RZ, 0x10, R0 ;  /* 0x00000010ff027819 */ /* 0x000fc80000011600 */
[----:B------:R-:W-:-:S04]  /*2830*/  LOP3.LUT R5, R5, R2, RZ, 0xc0, !PT ;  /* 0x0000000205057212 */ /* 0x000fc800078ec0ff */
[----:B------:R-:W-:-:S13]  /*2840*/  ISETP.NE.AND P0, PT, R5, R2, PT ;  /* 0x000000020500720c */ /* 0x000fda0003f05270 */
[----:B------:R-:W-:Y:S05]  /*2850*/  @P0 BRA `(.L_x_65) ;  /* 0x0000000000300947 */ /* 0x000fea0003800000 */
[----:B------:R-:W-:Y:S01]  /*2860*/  R2UR UR4, R0 ;  /* 0x00000000000472ca */ /* 0x000fe200000e0000 */
[----:B------:R-:W-:Y:S01]  /*2870*/  VOTEU.ANY UR5, UPT, PT ;  /* 0x0000000000057886 */ /* 0x000fe200038e0100 */
[----:B------:R-:W2:Y:S01]  /*2880*/  S2R R0, SR_LANEID ;  /* 0x0000000000007919 */ /* 0x000ea20000000000 */
[----:B------:R-:W-:-:S10]  /*2890*/  UFLO.U32 UR5, UR5 ;  /* 0x00000005000572bd */ /* 0x000fd400080e0000 */
[----:B------:R-:W-:-:S06]  /*28a0*/  ULOP3.LUT UR4, URZ, UR4, URZ, 0x33, !UPT ;  /* 0x00000004ff047292 */ /* 0x000fcc000f8e33ff */
[----:B------:R-:W-:-:S04]  /*28b0*/  IMAD.U32 R2, RZ, RZ, UR4 ;  /* 0x00000004ff027e24 */ /* 0x000fc8000f8e00ff */
[----:B------:R-:W3:Y:S02]  /*28c0*/  REDUX UR7, R2 ;  /* 0x00000000020773c4 */ /* 0x000ee40000000000 */
[----:B------:R4:W-:Y:S01]  /*28d0*/  UTCATOMSWS.AND URZ, UR4 ;  /* 0x0000000400ff79e3 */ /* 0x0009e20008000000 */
[----:B--2---:R-:W-:Y:S01]  /*28e0*/  ISETP.EQ.U32.AND P0, PT, R0, UR5, PT ;  /* 0x0000000500007c0c */ /* 0x004fe2000bf02070 */
[----:B---3--:R-:W-:-:S12]  /*28f0*/  IMAD.U32 R0, RZ, RZ, UR7 ;  /* 0x00000007ff007e24 */ /* 0x008fd8000f8e00ff */
[----:B------:R4:W-:Y:S01]  /*2900*/  @P0 ATOMS.AND RZ, [UR6], R0 ;  /* 0x00000000ffff098c */ /* 0x0009e2000a800006 */
[----:B------:R-:W-:Y:S05]  /*2910*/  BRA `(.L_x_63) ;  /* 0x0000000000147947 */ /* 0x000fea0003800000 */
.L_x_65:
[----:B------:R-:W-:-:S07]  /*2920*/  MOV R2, 0x2940 ;  /* 0x0000294000027802 */ /* 0x000fce0000000f00 */
[----:B-1----:R-:W-:Y:S05]  /*2930*/  CALL.REL.NOINC `($__internal_0_$__cuda_sm10x_tcgen05_guardrail_trap_col_being_dealloced_not_returned_by_alloc) ;  /* 0x0000000000447944 */ /* 0x002fea0003c00000 */
[----:B------:R-:W-:Y:S05]  /*2940*/  BRA `(.L_x_63) ;  /* 0x0000000000087947 */ /* 0x000fea0003800000 */
.L_x_64:
[----:B------:R-:W-:-:S07]  /*2950*/  MOV R2, 0x2970 ;  /* 0x0000297000027802 */ /* 0x000fce0000000f00 */
[----:B-1----:R-:W-:Y:S05]  /*2960*/  CALL.REL.NOINC `($__internal_2_$__cuda_sm10x_tcgen05_guardrail_trap_unallocated_columns_being_dealloced) ;  /* 0x0000000000507944 */ /* 0x002fea0003c00000 */
.L_x_63:
[----:B------:R-:W-:Y:S01]  /*2970*/  NOP ;  /* 0x0000000000007918 */ /* 0x000fe20000000000 */
[----:B----4-:R-:W-:Y:S05]  /*2980*/  EXIT ;  /* 0x000000000000794d */ /* 0x010fea0003800000 */
.L_x_54:
[----:B------:R-:W2:Y:S02]  /*2990*/  SYNCS.PHASECHK.TRANS64.TRYWAIT P0, [UR8+0x4000], RZ ;  /* 0x004000ffff0075a7 */ /* 0x000ea40008001108 */
[----:B--2---:R-:W-:Y:S05]  /*29a0*/  @!P0 BRA `(.L_x_54) ;  /* 0xfffffffc00f88947 */ /* 0x004fea000383ffff */
[----:B------:R-:W-:Y:S05]  /*29b0*/  BRA `(.L_x_66) ;  /* 0xfffffff000487947 */ /* 0x000fea000383ffff */
.L_x_56:
[----:B------:R-:W2:Y:S02]  /*29c0*/  SYNCS.PHASECHK.TRANS64.TRYWAIT P1, [UR8+0x4010], RZ ;  /* 0x004010ffff0075a7 */ /* 0x000ea40008021108 */
[----:B--2---:R-:W-:Y:S05]  /*29d0*/  @!P1 BRA `(.L_x_56) ;  /* 0xfffffffc00f89947 */ /* 0x004fea000383ffff */
[----:B------:R-:W-:Y:S05]  /*29e0*/  BRA `(.L_x_67) ;  /* 0xfffffff0008c7947 */ /* 0x000fea000383ffff */
.L_x_57:
[----:B------:R-:W3:Y:S02]  /*29f0*/  SYNCS.PHASECHK.TRANS64.TRYWAIT P0, [UR8+0x4000], R3 ;  /* 0x00400003ff0075a7 */ /* 0x000ee40008001108 */
[----:B---3--:R-:W-:Y:S05]  /*2a00*/  @!P0 BRA `(.L_x_57) ;  /* 0xfffffffc00f88947 */ /* 0x008fea000383ffff */
[----:B------:R-:W-:Y:S05]  /*2a10*/  BRA `(.L_x_68) ;  /* 0xfffffff000f87947 */ /* 0x000fea000383ffff */
.L_x_59:
[----:B------:R-:W3:Y:S02]  /*2a20*/  SYNCS.PHASECHK.TRANS64.TRYWAIT P0, [UR8+0x4010], R3 ;  /* 0x00401003ff0075a7 */ /* 0x000ee40008001108 */
[----:B---3--:R-:W-:Y:S05]  /*2a30*/  @!P0 BRA `(.L_x_59) ;  /* 0xfffffffc00f88947 */ /* 0x008fea000383ffff */
[----:B------:R-:W-:Y:S05]  /*2a40*/  BRA `(.L_x_69) ;  /* 0xfffffff400307947 */ /* 0x000fea000383ffff */
        .weak           $__internal_0_$__cuda_sm10x_tcgen05_guardrail_trap_col_being_dealloced_not_returned_by_alloc
        .type           $__internal_0_$__cuda_sm10x_tcgen05_guardrail_trap_col_being_dealloced_not_returned_by_alloc,@function
        .size           $__internal_0_$__cuda_sm10x_tcgen05_guardrail_trap_col_being_dealloced_not_returned_by_alloc,($__internal_1_$__cuda_sm10x_tcgen05_guardrail_trap_phase_invalid_during_alloc - $__internal_0_$__cuda_sm10x_tcgen05_guardrail_trap_col_being_dealloced_not_returned_by_alloc)
$__internal_0_$__cuda_sm10x_tcgen05_guardrail_trap_col_being_dealloced_not_returned_by_alloc:
[----:B------:R-:W-:Y:S05]  /*2a50*/  BPT.TRAP 0x1 ;  /* 0x000000040000795c */ /* 0x000fea0000300000 */
[----:B------:R-:W-:-:S04]  /*2a60*/  IMAD.MOV.U32 R3, RZ, RZ, 0x0 ;  /* 0x00000000ff037424 */ /* 0x000fc800078e00ff */
[----:B------:R-:W-:Y:S05]  /*2a70*/  RET.REL.NODEC R2 `(gluon_tcgen05) ;  /* 0xffffffd402607950 */ /* 0x000fea0003c3ffff */
        .weak           $__internal_1_$__cuda_sm10x_tcgen05_guardrail_trap_phase_invalid_during_alloc
        .type           $__internal_1_$__cuda_sm10x_tcgen05_guardrail_trap_phase_invalid_during_alloc,@function
        .size           $__internal_1_$__cuda_sm10x_tcgen05_guardrail_trap_phase_invalid_during_alloc,($__internal_2_$__cuda_sm10x_tcgen05_guardrail_trap_unallocated_columns_being_dealloced - $__internal_1_$__cuda_sm10x_tcgen05_guardrail_trap_phase_invalid_during_alloc)
$__internal_1_$__cuda_sm10x_tcgen05_guardrail_trap_phase_invalid_during_alloc:
[----:B------:R-:W-:Y:S05]  /*2a80*/  BPT.TRAP 0x1 ;  /* 0x000000040000795c */ /* 0x000fea0000300000 */
[----:B------:R-:W-:-:S04]  /*2a90*/  IMAD.MOV.U32 R3, RZ, RZ, 0x0 ;  /* 0x00000000ff037424 */ /* 0x000fc800078e00ff */
[----:B------:R-:W-:Y:S05]  /*2aa0*/  RET.REL.NODEC R2 `(gluon_tcgen05) ;  /* 0xffffffd402547950 */ /* 0x000fea0003c3ffff */
        .weak           $__internal_2_$__cuda_sm10x_tcgen05_guardrail_trap_unallocated_columns_being_dealloced
        .type           $__internal_2_$__cuda_sm10x_tcgen05_guardrail_trap_unallocated_columns_being_dealloced,@function
        .size           $__internal_2_$__cuda_sm10x_tcgen05_guardrail_trap_unallocated_columns_being_dealloced,(.L_x_73 - $__internal_2_$__cuda_sm10x_tcgen05_guardrail_trap_unallocated_columns_being_dealloced)
$__internal_2_$__cuda_sm10x_tcgen05_guardrail_trap_unallocated_columns_being_dealloced:
[----:B------:R-:W-:Y:S05]  /*2ab0*/  BPT.TRAP 0x1 ;  /* 0x000000040000795c */ /* 0x000fea0000300000 */
[----:B------:R-:W-:-:S04]  /*2ac0*/  IMAD.MOV.U32 R3, RZ, RZ, 0x0 ;  /* 0x00000000ff037424 */ /* 0x000fc800078e00ff */
[----:B------:R-:W-:Y:S05]  /*2ad0*/  RET.REL.NODEC R2 `(gluon_tcgen05) ;  /* 0xffffffd402487950 */ /* 0x000fea0003c3ffff */
.L_x_70:
[----:B------:R-:W-:-:S00]  /*2ae0*/  BRA `(.L_x_70) ;  /* 0xfffffffc00fc7947 */ /* 0x000fc0000383ffff */
[----:B------:R-:W-:-:S00]  /*2af0*/  NOP ;  /* 0x0000000000007918 */ /* 0x000fc00000000000 */
        /* <DEDUP_REMOVED lines=8> */
.L_x_73:


//--------------------- .nv.shared.gluon_tcgen05  --------------------------
	.section	.nv.shared.gluon_tcgen05,"aw",@nobits
	.sectionflags	@""
	.align	16
	.zero		1024


//--------------------- .nv.shared.reserved.0     --------------------------
	.section	.nv.shared.reserved.0,"aw",@nobits
	.align	8
	.weak		__nv_reservedSMEM_offset_0_alias
	.size		__nv_reservedSMEM_offset_0_alias, 0, 64
	.other		__nv_reservedSMEM_offset_0_alias,@"STO_CUDA_RESERVED_SHARED STV_DEFAULT"
__nv_reservedSMEM_offset_0_alias:
	.zero		0
.nv.shared.reserved.0:
	.zero		64
	.weak		__nv_reservedSMEM_allocation_phase
	.type		__nv_reservedSMEM_allocation_phase,@object
	.size		__nv_reservedSMEM_allocation_phase,(.L_0 - __nv_reservedSMEM_allocation_phase)
__nv_reservedSMEM_allocation_phase:
	.zero		1
.L_0:
	.zero		7
	.weak		__nv_reservedSMEM_devtool_atexit_pc
	.type		__nv_reservedSMEM_devtool_atexit_pc,@object
	.size		__nv_reservedSMEM_devtool_atexit_pc,(__nv_reservedSMEM_allocation_mask - __nv_reservedSMEM_devtool_atexit_pc)
__nv_reservedSMEM_devtool_atexit_pc:
	.zero		8
	.weak		__nv_reservedSMEM_allocation_mask
	.type		__nv_reservedSMEM_allocation_mask,@object
	.size		__nv_reservedSMEM_allocation_mask,(.L_2 - __nv_reservedSMEM_allocation_mask)
__nv_reservedSMEM_allocation_mask:
	.zero		4
.L_2:


//--------------------- .nv.constant0.gluon_tcgen05 --------------------------
	.section	.nv.constant0.gluon_tcgen05,"a",@progbits
	.sectionflags	@""
	.align	4
.nv.constant0.gluon_tcgen05:
	.zero		976


//--------------------- SYMBOLS --------------------------

	.type		.nv.reservedSmem.offset0,@object
	.size		.nv.reservedSmem.offset0,0x4
	.type		.nv.reservedSmem.cap,@object
	.size		.nv.reservedSmem.cap,0x4
